//
// Generated by NVIDIA NVVM Compiler
//
// Compiler Build ID: CL-36424714
// Cuda compilation tools, release 13.0, V13.0.88
// Based on NVVM 20.0.0
//

.version 9.0
.target sm_100
.address_size 64

	// .globl	_Z13sumZDimensionPdS_mmm
// _ZZ13reduce1DToSumPdS_mE9sharedsum has been demoted

.visible .entry _Z13sumZDimensionPdS_mmm(
	.param .u64 .ptr .align 1 _Z13sumZDimensionPdS_mmm_param_0,
	.param .u64 .ptr .align 1 _Z13sumZDimensionPdS_mmm_param_1,
	.param .u64 _Z13sumZDimensionPdS_mmm_param_2,
	.param .u64 _Z13sumZDimensionPdS_mmm_param_3,
	.param .u64 _Z13sumZDimensionPdS_mmm_param_4
)
{
	.reg .pred 	%p<13>;
	.reg .b32 	%r<10>;
	.reg .b64 	%rd<104>;
	.reg .b64 	%fd<53>;

	ld.param.u64 	%rd27, [_Z13sumZDimensionPdS_mmm_param_0];
	ld.param.u64 	%rd24, [_Z13sumZDimensionPdS_mmm_param_2];
	ld.param.u64 	%rd28, [_Z13sumZDimensionPdS_mmm_param_3];
	ld.param.u64 	%rd26, [_Z13sumZDimensionPdS_mmm_param_4];
	cvta.to.global.u64 	%rd1, %rd27;
	mov.u32 	%r1, %ctaid.x;
	mov.u32 	%r2, %ntid.x;
	mov.u32 	%r3, %tid.x;
	mad.lo.s32 	%r4, %r1, %r2, %r3;
	cvt.u64.u32 	%rd2, %r4;
	mov.u32 	%r5, %ctaid.y;
	mov.u32 	%r6, %ntid.y;
	mov.u32 	%r7, %tid.y;
	mad.lo.s32 	%r8, %r5, %r6, %r7;
	cvt.u64.u32 	%rd3, %r8;
	setp.le.u64 	%p1, %rd24, %rd2;
	setp.le.u64 	%p2, %rd28, %rd3;
	or.pred  	%p3, %p1, %p2;
	@%p3 bra 	$L__BB0_14;
	setp.eq.s64 	%p4, %rd26, 0;
	mov.f64 	%fd52, 0d0000000000000000;
	@%p4 bra 	$L__BB0_13;
	and.b64  	%rd4, %rd26, 7;
	setp.lt.u64 	%p5, %rd26, 8;
	mov.f64 	%fd52, 0d0000000000000000;
	mov.b64 	%rd102, 0;
	@%p5 bra 	$L__BB0_5;
	and.b64  	%rd102, %rd26, -8;
	add.s64 	%rd30, %rd28, %rd3;
	mad.lo.s64 	%rd31, %rd24, %rd30, %rd2;
	shl.b64 	%rd6, %rd31, 3;
	shl.b64 	%rd32, %rd28, 1;
	add.s64 	%rd33, %rd32, %rd3;
	mul.lo.s64 	%rd34, %rd24, %rd33;
	shl.b64 	%rd35, %rd34, 3;
	shl.b64 	%rd36, %rd2, 3;
	add.s64 	%rd7, %rd35, %rd36;
	mad.lo.s64 	%rd37, %rd28, 3, %rd3;
	mul.lo.s64 	%rd38, %rd24, %rd37;
	shl.b64 	%rd39, %rd38, 3;
	add.s64 	%rd8, %rd39, %rd36;
	shl.b64 	%rd40, %rd28, 2;
	add.s64 	%rd41, %rd40, %rd3;
	mul.lo.s64 	%rd42, %rd24, %rd41;
	shl.b64 	%rd43, %rd42, 3;
	add.s64 	%rd9, %rd43, %rd36;
	mad.lo.s64 	%rd44, %rd28, 5, %rd3;
	mul.lo.s64 	%rd45, %rd24, %rd44;
	shl.b64 	%rd46, %rd45, 3;
	add.s64 	%rd10, %rd46, %rd36;
	mad.lo.s64 	%rd47, %rd28, 6, %rd3;
	mul.lo.s64 	%rd48, %rd24, %rd47;
	shl.b64 	%rd49, %rd48, 3;
	add.s64 	%rd11, %rd49, %rd36;
	mad.lo.s64 	%rd50, %rd28, 7, %rd3;
	mul.lo.s64 	%rd51, %rd24, %rd50;
	shl.b64 	%rd52, %rd51, 3;
	add.s64 	%rd12, %rd52, %rd36;
	mov.f64 	%fd52, 0d0000000000000000;
	mov.u64 	%rd99, %rd1;
	mov.u64 	%rd100, %rd102;
$L__BB0_4:
	.pragma "nounroll";
	mad.lo.s64 	%rd53, %rd24, %rd3, %rd2;
	shl.b64 	%rd54, %rd53, 3;
	add.s64 	%rd55, %rd99, %rd54;
	ld.global.f64 	%fd17, [%rd55];
	add.f64 	%fd18, %fd52, %fd17;
	add.s64 	%rd56, %rd99, %rd6;
	ld.global.f64 	%fd19, [%rd56];
	add.f64 	%fd20, %fd18, %fd19;
	add.s64 	%rd57, %rd99, %rd7;
	ld.global.f64 	%fd21, [%rd57];
	add.f64 	%fd22, %fd20, %fd21;
	add.s64 	%rd58, %rd99, %rd8;
	ld.global.f64 	%fd23, [%rd58];
	add.f64 	%fd24, %fd22, %fd23;
	add.s64 	%rd59, %rd99, %rd9;
	ld.global.f64 	%fd25, [%rd59];
	add.f64 	%fd26, %fd24, %fd25;
	add.s64 	%rd60, %rd99, %rd10;
	ld.global.f64 	%fd27, [%rd60];
	add.f64 	%fd28, %fd26, %fd27;
	add.s64 	%rd61, %rd99, %rd11;
	ld.global.f64 	%fd29, [%rd61];
	add.f64 	%fd30, %fd28, %fd29;
	add.s64 	%rd62, %rd99, %rd12;
	ld.global.f64 	%fd31, [%rd62];
	add.f64 	%fd52, %fd30, %fd31;
	add.s64 	%rd100, %rd100, -8;
	mul.lo.s64 	%rd63, %rd28, %rd24;
	shl.b64 	%rd64, %rd63, 6;
	add.s64 	%rd99, %rd99, %rd64;
	setp.ne.s64 	%p6, %rd100, 0;
	@%p6 bra 	$L__BB0_4;
$L__BB0_5:
	setp.eq.s64 	%p7, %rd4, 0;
	@%p7 bra 	$L__BB0_13;
	and.b64  	%rd18, %rd26, 3;
	setp.lt.u64 	%p8, %rd4, 4;
	@%p8 bra 	$L__BB0_8;
	mad.lo.s64 	%rd65, %rd102, %rd28, %rd3;
	mad.lo.s64 	%rd66, %rd65, %rd24, %rd2;
	shl.b64 	%rd67, %rd66, 3;
	add.s64 	%rd68, %rd1, %rd67;
	ld.global.f64 	%fd33, [%rd68];
	add.f64 	%fd34, %fd52, %fd33;
	add.s64 	%rd69, %rd65, %rd28;
	mad.lo.s64 	%rd70, %rd69, %rd24, %rd2;
	shl.b64 	%rd71, %rd70, 3;
	add.s64 	%rd72, %rd1, %rd71;
	ld.global.f64 	%fd35, [%rd72];
	add.f64 	%fd36, %fd34, %fd35;
	add.s64 	%rd73, %rd69, %rd28;
	mad.lo.s64 	%rd74, %rd73, %rd24, %rd2;
	shl.b64 	%rd75, %rd74, 3;
	add.s64 	%rd76, %rd1, %rd75;
	ld.global.f64 	%fd37, [%rd76];
	add.f64 	%fd38, %fd36, %fd37;
	add.s64 	%rd77, %rd73, %rd28;
	mad.lo.s64 	%rd78, %rd77, %rd24, %rd2;
	shl.b64 	%rd79, %rd78, 3;
	add.s64 	%rd80, %rd1, %rd79;
	ld.global.f64 	%fd39, [%rd80];
	add.f64 	%fd52, %fd38, %fd39;
	add.s64 	%rd102, %rd102, 4;
$L__BB0_8:
	setp.eq.s64 	%p9, %rd18, 0;
	@%p9 bra 	$L__BB0_13;
	setp.eq.s64 	%p10, %rd18, 1;
	@%p10 bra 	$L__BB0_11;
	mad.lo.s64 	%rd81, %rd102, %rd28, %rd3;
	mad.lo.s64 	%rd82, %rd81, %rd24, %rd2;
	shl.b64 	%rd83, %rd82, 3;
	add.s64 	%rd84, %rd1, %rd83;
	ld.global.f64 	%fd41, [%rd84];
	add.f64 	%fd42, %fd52, %fd41;
	add.s64 	%rd85, %rd81, %rd28;
	mad.lo.s64 	%rd86, %rd85, %rd24, %rd2;
	shl.b64 	%rd87, %rd86, 3;
	add.s64 	%rd88, %rd1, %rd87;
	ld.global.f64 	%fd43, [%rd88];
	add.f64 	%fd52, %fd42, %fd43;
	add.s64 	%rd102, %rd102, 2;
$L__BB0_11:
	and.b64  	%rd89, %rd26, 1;
	setp.eq.b64 	%p11, %rd89, 1;
	not.pred 	%p12, %p11;
	@%p12 bra 	$L__BB0_13;
	mad.lo.s64 	%rd90, %rd102, %rd28, %rd3;
	mad.lo.s64 	%rd91, %rd90, %rd24, %rd2;
	shl.b64 	%rd92, %rd91, 3;
	add.s64 	%rd93, %rd1, %rd92;
	ld.global.f64 	%fd44, [%rd93];
	add.f64 	%fd52, %fd52, %fd44;
$L__BB0_13:
	ld.param.u64 	%rd98, [_Z13sumZDimensionPdS_mmm_param_1];
	mad.lo.s64 	%rd94, %rd24, %rd3, %rd2;
	cvta.to.global.u64 	%rd95, %rd98;
	shl.b64 	%rd96, %rd94, 3;
	add.s64 	%rd97, %rd95, %rd96;
	st.global.f64 	[%rd97], %fd52;
$L__BB0_14:
	ret;

}
	// .globl	_Z12reduce2DTo1DPdS_mm
.visible .entry _Z12reduce2DTo1DPdS_mm(
	.param .u64 .ptr .align 1 _Z12reduce2DTo1DPdS_mm_param_0,
	.param .u64 .ptr .align 1 _Z12reduce2DTo1DPdS_mm_param_1,
	.param .u64 _Z12reduce2DTo1DPdS_mm_param_2,
	.param .u64 _Z12reduce2DTo1DPdS_mm_param_3
)
{
	.reg .pred 	%p<11>;
	.reg .b32 	%r<5>;
	.reg .b64 	%rd<76>;
	.reg .b64 	%fd<83>;

	ld.param.u64 	%rd28, [_Z12reduce2DTo1DPdS_mm_param_0];
	ld.param.u64 	%rd25, [_Z12reduce2DTo1DPdS_mm_param_1];
	ld.param.u64 	%rd26, [_Z12reduce2DTo1DPdS_mm_param_2];
	ld.param.u64 	%rd27, [_Z12reduce2DTo1DPdS_mm_param_3];
	cvta.to.global.u64 	%rd1, %rd28;
	mov.u32 	%r1, %ctaid.x;
	mov.u32 	%r2, %ntid.x;
	mov.u32 	%r3, %tid.x;
	mad.lo.s32 	%r4, %r1, %r2, %r3;
	cvt.u64.u32 	%rd2, %r4;
	setp.le.u64 	%p1, %rd26, %rd2;
	@%p1 bra 	$L__BB1_15;
	setp.eq.s64 	%p2, %rd27, 0;
	mov.f64 	%fd82, 0d0000000000000000;
	@%p2 bra 	$L__BB1_14;
	and.b64  	%rd3, %rd27, 15;
	setp.lt.u64 	%p3, %rd27, 16;
	mov.f64 	%fd82, 0d0000000000000000;
	mov.b64 	%rd72, 0;
	@%p3 bra 	$L__BB1_5;
	and.b64  	%rd72, %rd27, -16;
	shl.b64 	%rd30, %rd2, 3;
	add.s64 	%rd69, %rd1, %rd30;
	shl.b64 	%rd6, %rd26, 7;
	shl.b64 	%rd7, %rd26, 3;
	mov.f64 	%fd82, 0d0000000000000000;
	mov.u64 	%rd70, %rd72;
$L__BB1_4:
	.pragma "nounroll";
	ld.global.f64 	%fd18, [%rd69];
	add.f64 	%fd19, %fd82, %fd18;
	add.s64 	%rd31, %rd69, %rd7;
	ld.global.f64 	%fd20, [%rd31];
	add.f64 	%fd21, %fd19, %fd20;
	add.s64 	%rd32, %rd31, %rd7;
	ld.global.f64 	%fd22, [%rd32];
	add.f64 	%fd23, %fd21, %fd22;
	add.s64 	%rd33, %rd32, %rd7;
	ld.global.f64 	%fd24, [%rd33];
	add.f64 	%fd25, %fd23, %fd24;
	add.s64 	%rd34, %rd33, %rd7;
	ld.global.f64 	%fd26, [%rd34];
	add.f64 	%fd27, %fd25, %fd26;
	add.s64 	%rd35, %rd34, %rd7;
	ld.global.f64 	%fd28, [%rd35];
	add.f64 	%fd29, %fd27, %fd28;
	add.s64 	%rd36, %rd35, %rd7;
	ld.global.f64 	%fd30, [%rd36];
	add.f64 	%fd31, %fd29, %fd30;
	add.s64 	%rd37, %rd36, %rd7;
	ld.global.f64 	%fd32, [%rd37];
	add.f64 	%fd33, %fd31, %fd32;
	add.s64 	%rd38, %rd37, %rd7;
	ld.global.f64 	%fd34, [%rd38];
	add.f64 	%fd35, %fd33, %fd34;
	add.s64 	%rd39, %rd38, %rd7;
	ld.global.f64 	%fd36, [%rd39];
	add.f64 	%fd37, %fd35, %fd36;
	add.s64 	%rd40, %rd39, %rd7;
	ld.global.f64 	%fd38, [%rd40];
	add.f64 	%fd39, %fd37, %fd38;
	add.s64 	%rd41, %rd40, %rd7;
	ld.global.f64 	%fd40, [%rd41];
	add.f64 	%fd41, %fd39, %fd40;
	add.s64 	%rd42, %rd41, %rd7;
	ld.global.f64 	%fd42, [%rd42];
	add.f64 	%fd43, %fd41, %fd42;
	add.s64 	%rd43, %rd42, %rd7;
	ld.global.f64 	%fd44, [%rd43];
	add.f64 	%fd45, %fd43, %fd44;
	add.s64 	%rd44, %rd43, %rd7;
	ld.global.f64 	%fd46, [%rd44];
	add.f64 	%fd47, %fd45, %fd46;
	add.s64 	%rd45, %rd44, %rd7;
	ld.global.f64 	%fd48, [%rd45];
	add.f64 	%fd82, %fd47, %fd48;
	add.s64 	%rd70, %rd70, -16;
	add.s64 	%rd69, %rd69, %rd6;
	setp.ne.s64 	%p4, %rd70, 0;
	@%p4 bra 	$L__BB1_4;
$L__BB1_5:
	setp.eq.s64 	%p5, %rd3, 0;
	@%p5 bra 	$L__BB1_14;
	and.b64  	%rd13, %rd27, 7;
	setp.lt.u64 	%p6, %rd3, 8;
	@%p6 bra 	$L__BB1_8;
	mad.lo.s64 	%rd46, %rd72, %rd26, %rd2;
	shl.b64 	%rd47, %rd46, 3;
	add.s64 	%rd48, %rd1, %rd47;
	ld.global.f64 	%fd50, [%rd48];
	add.f64 	%fd51, %fd82, %fd50;
	shl.b64 	%rd49, %rd26, 3;
	add.s64 	%rd50, %rd48, %rd49;
	ld.global.f64 	%fd52, [%rd50];
	add.f64 	%fd53, %fd51, %fd52;
	add.s64 	%rd51, %rd50, %rd49;
	ld.global.f64 	%fd54, [%rd51];
	add.f64 	%fd55, %fd53, %fd54;
	add.s64 	%rd52, %rd51, %rd49;
	ld.global.f64 	%fd56, [%rd52];
	add.f64 	%fd57, %fd55, %fd56;
	add.s64 	%rd53, %rd52, %rd49;
	ld.global.f64 	%fd58, [%rd53];
	add.f64 	%fd59, %fd57, %fd58;
	add.s64 	%rd54, %rd53, %rd49;
	ld.global.f64 	%fd60, [%rd54];
	add.f64 	%fd61, %fd59, %fd60;
	add.s64 	%rd55, %rd54, %rd49;
	ld.global.f64 	%fd62, [%rd55];
	add.f64 	%fd63, %fd61, %fd62;
	add.s64 	%rd56, %rd55, %rd49;
	ld.global.f64 	%fd64, [%rd56];
	add.f64 	%fd82, %fd63, %fd64;
	add.s64 	%rd72, %rd72, 8;
$L__BB1_8:
	setp.eq.s64 	%p7, %rd13, 0;
	@%p7 bra 	$L__BB1_14;
	and.b64  	%rd74, %rd27, 3;
	setp.lt.u64 	%p8, %rd13, 4;
	@%p8 bra 	$L__BB1_11;
	mad.lo.s64 	%rd57, %rd72, %rd26, %rd2;
	shl.b64 	%rd58, %rd57, 3;
	add.s64 	%rd59, %rd1, %rd58;
	ld.global.f64 	%fd66, [%rd59];
	add.f64 	%fd67, %fd82, %fd66;
	shl.b64 	%rd60, %rd26, 3;
	add.s64 	%rd61, %rd59, %rd60;
	ld.global.f64 	%fd68, [%rd61];
	add.f64 	%fd69, %fd67, %fd68;
	add.s64 	%rd62, %rd61, %rd60;
	ld.global.f64 	%fd70, [%rd62];
	add.f64 	%fd71, %fd69, %fd70;
	add.s64 	%rd63, %rd62, %rd60;
	ld.global.f64 	%fd72, [%rd63];
	add.f64 	%fd82, %fd71, %fd72;
	add.s64 	%rd72, %rd72, 4;
$L__BB1_11:
	setp.eq.s64 	%p9, %rd74, 0;
	@%p9 bra 	$L__BB1_14;
	mad.lo.s64 	%rd64, %rd72, %rd26, %rd2;
	shl.b64 	%rd65, %rd64, 3;
	add.s64 	%rd75, %rd1, %rd65;
	shl.b64 	%rd20, %rd26, 3;
$L__BB1_13:
	.pragma "nounroll";
	ld.global.f64 	%fd73, [%rd75];
	add.f64 	%fd82, %fd82, %fd73;
	add.s64 	%rd75, %rd75, %rd20;
	add.s64 	%rd74, %rd74, -1;
	setp.ne.s64 	%p10, %rd74, 0;
	@%p10 bra 	$L__BB1_13;
$L__BB1_14:
	cvta.to.global.u64 	%rd66, %rd25;
	shl.b64 	%rd67, %rd2, 3;
	add.s64 	%rd68, %rd66, %rd67;
	st.global.f64 	[%rd68], %fd82;
$L__BB1_15:
	ret;

}
	// .globl	_Z13reduce1DToSumPdS_m
.visible .entry _Z13reduce1DToSumPdS_m(
	.param .u64 .ptr .align 1 _Z13reduce1DToSumPdS_m_param_0,
	.param .u64 .ptr .align 1 _Z13reduce1DToSumPdS_m_param_1,
	.param .u64 _Z13reduce1DToSumPdS_m_param_2
)
{
	.reg .pred 	%p<24>;
	.reg .b32 	%r<9>;
	.reg .b64 	%rd<97>;
	.reg .b64 	%fd<87>;
	// demoted variable
	.shared .align 8 .b8 _ZZ13reduce1DToSumPdS_mE9sharedsum[2048];
	ld.param.u64 	%rd49, [_Z13reduce1DToSumPdS_m_param_0];
	ld.param.u64 	%rd50, [_Z13reduce1DToSumPdS_m_param_1];
	ld.param.u64 	%rd48, [_Z13reduce1DToSumPdS_m_param_2];
	cvta.to.global.u64 	%rd1, %rd49;
	cvta.to.global.u64 	%rd2, %rd50;
	mov.u32 	%r5, %ctaid.x;
	mov.u32 	%r1, %ntid.x;
	mov.u32 	%r2, %tid.x;
	mad.lo.s32 	%r6, %r5, %r1, %r2;
	cvt.u64.u32 	%rd82, %r6;
	setp.le.u64 	%p1, %rd48, %rd82;
	shl.b32 	%r7, %r2, 3;
	mov.u32 	%r8, _ZZ13reduce1DToSumPdS_mE9sharedsum;
	add.s32 	%r3, %r8, %r7;
	@%p1 bra 	$L__BB2_4;
	cvt.u64.u32 	%rd4, %r1;
	mov.f64 	%fd77, 0d0000000000000000;
	mov.u64 	%rd81, %rd82;
$L__BB2_2:
	shl.b64 	%rd51, %rd81, 3;
	add.s64 	%rd52, %rd1, %rd51;
	ld.global.f64 	%fd18, [%rd52];
	add.f64 	%fd77, %fd77, %fd18;
	add.s64 	%rd81, %rd81, %rd4;
	setp.lt.u64 	%p2, %rd81, %rd48;
	@%p2 bra 	$L__BB2_2;
	st.shared.f64 	[%r3], %fd77;
$L__BB2_4:
	setp.le.u64 	%p3, %rd48, %rd82;
	bar.sync 	0;
	@%p3 bra 	$L__BB2_7;
	cvt.u64.u32 	%rd7, %r1;
$L__BB2_6:
	shl.b64 	%rd53, %rd82, 3;
	add.s64 	%rd54, %rd1, %rd53;
	mov.b64 	%rd55, 0;
	st.global.u64 	[%rd54], %rd55;
	add.s64 	%rd82, %rd82, %rd7;
	setp.lt.u64 	%p4, %rd82, %rd48;
	@%p4 bra 	$L__BB2_6;
$L__BB2_7:
	bar.sync 	0;
	setp.ge.u32 	%p5, %r2, %r1;
	@%p5 bra 	$L__BB2_9;
	ld.shared.f64 	%fd19, [%r3];
	mul.wide.u32 	%rd56, %r2, 8;
	add.s64 	%rd57, %rd2, %rd56;
	st.global.f64 	[%rd57], %fd19;
$L__BB2_9:
	setp.ne.s32 	%p6, %r2, 0;
	@%p6 bra 	$L__BB2_35;
	setp.lt.u32 	%p7, %r1, 2;
	@%p7 bra 	$L__BB2_35;
	cvt.u64.u32 	%rd59, %r1;
	ld.global.f64 	%fd85, [%rd2];
	add.s64 	%rd10, %rd59, -1;
	and.b64  	%rd11, %rd10, 15;
	add.s32 	%r4, %r1, -2;
	setp.lt.u32 	%p8, %r4, 15;
	mov.b64 	%rd89, 1;
	@%p8 bra 	$L__BB2_14;
	and.b64  	%rd61, %rd10, -16;
	neg.s64 	%rd12, %rd61;
	add.s64 	%rd88, %rd2, 64;
	mov.b64 	%rd89, 1;
$L__BB2_13:
	.pragma "nounroll";
	ld.global.f64 	%fd21, [%rd88+-56];
	add.f64 	%fd22, %fd21, %fd85;
	ld.global.f64 	%fd23, [%rd88+-48];
	add.f64 	%fd24, %fd23, %fd22;
	ld.global.f64 	%fd25, [%rd88+-40];
	add.f64 	%fd26, %fd25, %fd24;
	ld.global.f64 	%fd27, [%rd88+-32];
	add.f64 	%fd28, %fd27, %fd26;
	ld.global.f64 	%fd29, [%rd88+-24];
	add.f64 	%fd30, %fd29, %fd28;
	ld.global.f64 	%fd31, [%rd88+-16];
	add.f64 	%fd32, %fd31, %fd30;
	ld.global.f64 	%fd33, [%rd88+-8];
	add.f64 	%fd34, %fd33, %fd32;
	ld.global.f64 	%fd35, [%rd88];
	add.f64 	%fd36, %fd35, %fd34;
	ld.global.f64 	%fd37, [%rd88+8];
	add.f64 	%fd38, %fd37, %fd36;
	ld.global.f64 	%fd39, [%rd88+16];
	add.f64 	%fd40, %fd39, %fd38;
	ld.global.f64 	%fd41, [%rd88+24];
	add.f64 	%fd42, %fd41, %fd40;
	ld.global.f64 	%fd43, [%rd88+32];
	add.f64 	%fd44, %fd43, %fd42;
	ld.global.f64 	%fd45, [%rd88+40];
	add.f64 	%fd46, %fd45, %fd44;
	ld.global.f64 	%fd47, [%rd88+48];
	add.f64 	%fd48, %fd47, %fd46;
	ld.global.f64 	%fd49, [%rd88+56];
	add.f64 	%fd50, %fd49, %fd48;
	ld.global.f64 	%fd51, [%rd88+64];
	add.f64 	%fd85, %fd51, %fd50;
	add.s64 	%rd89, %rd89, 16;
	add.s64 	%rd62, %rd12, %rd89;
	add.s64 	%rd88, %rd88, 128;
	setp.eq.s64 	%p9, %rd62, 1;
	@%p9 bra 	$L__BB2_14;
	bra.uni 	$L__BB2_13;
$L__BB2_14:
	setp.eq.s64 	%p10, %rd11, 0;
	@%p10 bra 	$L__BB2_23;
	and.b64  	%rd15, %rd10, 7;
	setp.lt.u64 	%p11, %rd11, 8;
	@%p11 bra 	$L__BB2_17;
	shl.b64 	%rd63, %rd89, 3;
	add.s64 	%rd64, %rd2, %rd63;
	ld.global.f64 	%fd53, [%rd64];
	add.f64 	%fd54, %fd53, %fd85;
	ld.global.f64 	%fd55, [%rd64+8];
	add.f64 	%fd56, %fd55, %fd54;
	ld.global.f64 	%fd57, [%rd64+16];
	add.f64 	%fd58, %fd57, %fd56;
	ld.global.f64 	%fd59, [%rd64+24];
	add.f64 	%fd60, %fd59, %fd58;
	ld.global.f64 	%fd61, [%rd64+32];
	add.f64 	%fd62, %fd61, %fd60;
	ld.global.f64 	%fd63, [%rd64+40];
	add.f64 	%fd64, %fd63, %fd62;
	ld.global.f64 	%fd65, [%rd64+48];
	add.f64 	%fd66, %fd65, %fd64;
	ld.global.f64 	%fd67, [%rd64+56];
	add.f64 	%fd85, %fd67, %fd66;
	add.s64 	%rd89, %rd89, 8;
$L__BB2_17:
	setp.eq.s64 	%p12, %rd15, 0;
	@%p12 bra 	$L__BB2_23;
	and.b64  	%rd86, %rd10, 3;
	setp.lt.u64 	%p13, %rd15, 4;
	@%p13 bra 	$L__BB2_20;
	shl.b64 	%rd65, %rd89, 3;
	add.s64 	%rd66, %rd2, %rd65;
	ld.global.f64 	%fd69, [%rd66];
	add.f64 	%fd70, %fd69, %fd85;
	ld.global.f64 	%fd71, [%rd66+8];
	add.f64 	%fd72, %fd71, %fd70;
	ld.global.f64 	%fd73, [%rd66+16];
	add.f64 	%fd74, %fd73, %fd72;
	ld.global.f64 	%fd75, [%rd66+24];
	add.f64 	%fd85, %fd75, %fd74;
	add.s64 	%rd89, %rd89, 4;
$L__BB2_20:
	setp.eq.s64 	%p14, %rd86, 0;
	@%p14 bra 	$L__BB2_23;
	shl.b64 	%rd67, %rd89, 3;
	add.s64 	%rd87, %rd2, %rd67;
$L__BB2_22:
	.pragma "nounroll";
	ld.global.f64 	%fd76, [%rd87];
	add.f64 	%fd85, %fd76, %fd85;
	add.s64 	%rd87, %rd87, 8;
	add.s64 	%rd86, %rd86, -1;
	setp.ne.s64 	%p15, %rd86, 0;
	@%p15 bra 	$L__BB2_22;
$L__BB2_23:
	setp.lt.u32 	%p16, %r4, 15;
	st.global.f64 	[%rd2], %fd85;
	mov.b64 	%rd92, 1;
	@%p16 bra 	$L__BB2_26;
	and.b64  	%rd70, %rd10, -16;
	neg.s64 	%rd26, %rd70;
	add.s64 	%rd90, %rd2, 64;
	mov.b64 	%rd92, 1;
$L__BB2_25:
	.pragma "nounroll";
	mov.b64 	%rd71, 0;
	st.global.u64 	[%rd90+-56], %rd71;
	st.global.u64 	[%rd90+-48], %rd71;
	st.global.u64 	[%rd90+-40], %rd71;
	st.global.u64 	[%rd90+-32], %rd71;
	st.global.u64 	[%rd90+-24], %rd71;
	st.global.u64 	[%rd90+-16], %rd71;
	st.global.u64 	[%rd90+-8], %rd71;
	st.global.u64 	[%rd90], %rd71;
	st.global.u64 	[%rd90+8], %rd71;
	st.global.u64 	[%rd90+16], %rd71;
	st.global.u64 	[%rd90+24], %rd71;
	st.global.u64 	[%rd90+32], %rd71;
	st.global.u64 	[%rd90+40], %rd71;
	st.global.u64 	[%rd90+48], %rd71;
	st.global.u64 	[%rd90+56], %rd71;
	st.global.u64 	[%rd90+64], %rd71;
	add.s64 	%rd92, %rd92, 16;
	add.s64 	%rd72, %rd26, %rd92;
	add.s64 	%rd90, %rd90, 128;
	setp.ne.s64 	%p17, %rd72, 1;
	@%p17 bra 	$L__BB2_25;
$L__BB2_26:
	setp.eq.s64 	%p18, %rd11, 0;
	@%p18 bra 	$L__BB2_35;
	and.b64  	%rd37, %rd10, 7;
	setp.lt.u64 	%p19, %rd11, 8;
	@%p19 bra 	$L__BB2_29;
	shl.b64 	%rd73, %rd92, 3;
	add.s64 	%rd74, %rd2, %rd73;
	mov.b64 	%rd75, 0;
	st.global.u64 	[%rd74], %rd75;
	st.global.u64 	[%rd74+8], %rd75;
	st.global.u64 	[%rd74+16], %rd75;
	st.global.u64 	[%rd74+24], %rd75;
	st.global.u64 	[%rd74+32], %rd75;
	st.global.u64 	[%rd74+40], %rd75;
	st.global.u64 	[%rd74+48], %rd75;
	st.global.u64 	[%rd74+56], %rd75;
	add.s64 	%rd92, %rd92, 8;
$L__BB2_29:
	setp.eq.s64 	%p20, %rd37, 0;
	@%p20 bra 	$L__BB2_35;
	and.b64  	%rd95, %rd10, 3;
	setp.lt.u64 	%p21, %rd37, 4;
	@%p21 bra 	$L__BB2_32;
	shl.b64 	%rd76, %rd92, 3;
	add.s64 	%rd77, %rd2, %rd76;
	mov.b64 	%rd78, 0;
	st.global.u64 	[%rd77], %rd78;
	st.global.u64 	[%rd77+8], %rd78;
	st.global.u64 	[%rd77+16], %rd78;
	st.global.u64 	[%rd77+24], %rd78;
	add.s64 	%rd92, %rd92, 4;
$L__BB2_32:
	setp.eq.s64 	%p22, %rd95, 0;
	@%p22 bra 	$L__BB2_35;
	shl.b64 	%rd79, %rd92, 3;
	add.s64 	%rd96, %rd2, %rd79;
$L__BB2_34:
	.pragma "nounroll";
	mov.b64 	%rd80, 0;
	st.global.u64 	[%rd96], %rd80;
	add.s64 	%rd96, %rd96, 8;
	add.s64 	%rd95, %rd95, -1;
	setp.ne.s64 	%p23, %rd95, 0;
	@%p23 bra 	$L__BB2_34;
$L__BB2_35:
	ret;

}


// ===== COMPILED SASS (sm_100) =====

	.target	sm_100

	.elftype	@"ET_EXEC"


//--------------------- .note.nv.tkinfo           --------------------------
	.section	.note.nv.tkinfo,"",@"SHT_NOTE"
	.sectionflags	@"SHF_NOTE_NV_TKINFO"
	.tkinfo
        /*0018*/ 	.word	0x00000002
        /*0030*/ 	.string	""
        /*0030*/ 	.string	"ptxas"
        /*0030*/ 	.string	"Cuda compilation tools, release 13.0, V13.0.88"
        /*0030*/ 	.string	"Build cuda_13.0.r13.0/compiler.36424714_0"
        /*0030*/ 	.string	"-arch sm_100 -m 64 "



//--------------------- .note.nv.cuinfo           --------------------------
	.section	.note.nv.cuinfo,"",@"SHT_NOTE"
	.sectionflags	@"SHF_NOTE_NV_CUINFO"
        /*0018*/ 	.short	0x0002
        /*001a*/ 	.short	0x0064
        /*001c*/ 	.short	0x0082
	.zero		2


//--------------------- .nv.info                  --------------------------
	.section	.nv.info,"",@"SHT_CUDA_INFO"
	.align	4


	//----- nvinfo : EIATTR_REGCOUNT
	.align		4
        /*0000*/ 	.byte	0x04, 0x2f
        /*0002*/ 	.short	(.L_1 - .L_0)
	.align		4
.L_0:
        /*0004*/ 	.word	index@(_Z13sumZDimensionPdS_mmm)
        /*0008*/ 	.word	0x00000020


	//----- nvinfo : EIATTR_FRAME_SIZE
	.align		4
.L_1:
        /*000c*/ 	.byte	0x04, 0x11
        /*000e*/ 	.short	(.L_3 - .L_2)
	.align		4
.L_2:
        /*0010*/ 	.word	index@(_Z13sumZDimensionPdS_mmm)
        /*0014*/ 	.word	0x00000000


	//----- nvinfo : EIATTR_REGCOUNT
	.align		4
.L_3:
        /*0018*/ 	.byte	0x04, 0x2f
        /*001a*/ 	.short	(.L_5 - .L_4)
	.align		4
.L_4:
        /*001c*/ 	.word	index@(_Z12reduce2DTo1DPdS_mm)
        /*0020*/ 	.word	0x00000020


	//----- nvinfo : EIATTR_FRAME_SIZE
	.align		4
.L_5:
        /*0024*/ 	.byte	0x04, 0x11
        /*0026*/ 	.short	(.L_7 - .L_6)
	.align		4
.L_6:
        /*0028*/ 	.word	index@(_Z12reduce2DTo1DPdS_mm)
        /*002c*/ 	.word	0x00000000


	//----- nvinfo : EIATTR_REGCOUNT
	.align		4
.L_7:
        /*0030*/ 	.byte	0x04, 0x2f
        /*0032*/ 	.short	(.L_9 - .L_8)
	.align		4
.L_8:
        /*0034*/ 	.word	index@(_Z13reduce1DToSumPdS_m)
        /*0038*/ 	.word	0x00000020


	//----- nvinfo : EIATTR_FRAME_SIZE
	.align		4
.L_9:
        /*003c*/ 	.byte	0x04, 0x11
        /*003e*/ 	.short	(.L_11 - .L_10)
	.align		4
.L_10:
        /*0040*/ 	.word	index@(_Z13reduce1DToSumPdS_m)
        /*0044*/ 	.word	0x00000000


	//----- nvinfo : EIATTR_MIN_STACK_SIZE
	.align		4
.L_11:
        /*0048*/ 	.byte	0x04, 0x12
        /*004a*/ 	.short	(.L_13 - .L_12)
	.align		4
.L_12:
        /*004c*/ 	.word	index@(_Z13reduce1DToSumPdS_m)
        /*0050*/ 	.word	0x00000000


	//----- nvinfo : EIATTR_MIN_STACK_SIZE
	.align		4
.L_13:
        /*0054*/ 	.byte	0x04, 0x12
        /*0056*/ 	.short	(.L_15 - .L_14)
	.align		4
.L_14:
        /*0058*/ 	.word	index@(_Z12reduce2DTo1DPdS_mm)
        /*005c*/ 	.word	0x00000000


	//----- nvinfo : EIATTR_MIN_STACK_SIZE
	.align		4
.L_15:
        /*0060*/ 	.byte	0x04, 0x12
        /*0062*/ 	.short	(.L_17 - .L_16)
	.align		4
.L_16:
        /*0064*/ 	.word	index@(_Z13sumZDimensionPdS_mmm)
        /*0068*/ 	.word	0x00000000
.L_17:


//--------------------- .nv.compat                --------------------------
	.section	.nv.compat,"",@"SHT_CUDA_COMPAT_INFO"
	.align	4
        /*0000*/ 	.byte	0x02, 0x09, 0x00, 0x00, 0x02, 0x02, 0x01, 0x00, 0x02, 0x05, 0x05, 0x00, 0x03, 0x07, 0x01, 0x01
        /*0010*/ 	.byte	0x02, 0x03, 0x00, 0x00, 0x02, 0x06, 0x01, 0x00, 0x04, 0x0b, 0x08, 0x00, 0x01, 0x00, 0x00, 0x00
        /*0020*/ 	.byte	0x00, 0x00, 0x00, 0x00


//--------------------- .nv.info._Z13reduce1DToSumPdS_m --------------------------
	.section	.nv.info._Z13reduce1DToSumPdS_m,"",@"SHT_CUDA_INFO"
	.sectionflags	@""
	.align	4


	//----- nvinfo : EIATTR_CUDA_API_VERSION
	.align		4
        /*0000*/ 	.byte	0x04, 0x37
        /*0002*/ 	.short	(.L_19 - .L_18)
.L_18:
        /*0004*/ 	.word	0x00000082


	//----- nvinfo : EIATTR_KPARAM_INFO
	.align		4
.L_19:
        /*0008*/ 	.byte	0x04, 0x17
        /*000a*/ 	.short	(.L_21 - .L_20)
.L_20:
        /*000c*/ 	.word	0x00000000
        /*0010*/ 	.short	0x0002
        /*0012*/ 	.short	0x0010
        /*0014*/ 	.byte	0x00, 0xf0, 0x21, 0x00


	//----- nvinfo : EIATTR_KPARAM_INFO
	.align		4
.L_21:
        /*0018*/ 	.byte	0x04, 0x17
        /*001a*/ 	.short	(.L_23 - .L_22)
.L_22:
        /*001c*/ 	.word	0x00000000
        /*0020*/ 	.short	0x0001
        /*0022*/ 	.short	0x0008
        /*0024*/ 	.byte	0x00, 0xf5, 0x21, 0x00


	//----- nvinfo : EIATTR_KPARAM_INFO
	.align		4
.L_23:
        /*0028*/ 	.byte	0x04, 0x17
        /*002a*/ 	.short	(.L_25 - .L_24)
.L_24:
        /*002c*/ 	.word	0x00000000
        /*0030*/ 	.short	0x0000
        /*0032*/ 	.short	0x0000
        /*0034*/ 	.byte	0x00, 0xf5, 0x21, 0x00


	//----- nvinfo : EIATTR_SPARSE_MMA_MASK
	.align		4
.L_25:
        /*0038*/ 	.byte	0x03, 0x50
        /*003a*/ 	.short	0x0000


	//----- nvinfo : EIATTR_MAXREG_COUNT
	.align		4
        /*003c*/ 	.byte	0x03, 0x1b
        /*003e*/ 	.short	0x00ff


	//----- nvinfo : EIATTR_NUM_BARRIERS
	.align		4
        /*0040*/ 	.byte	0x02, 0x4c
        /*0042*/ 	.byte	0x01
	.zero		1


	//----- nvinfo : EIATTR_MERCURY_ISA_VERSION
	.align		4
        /*0044*/ 	.byte	0x03, 0x5f
        /*0046*/ 	.short	0x0101


	//----- nvinfo : EIATTR_VRC_CTA_INIT_COUNT
	.align		4
        /*0048*/ 	.byte	0x02, 0x4a
	.zero		1
	.zero		1


	//----- nvinfo : EIATTR_EXIT_INSTR_OFFSETS
	.align		4
        /*004c*/ 	.byte	0x04, 0x1c
        /*004e*/ 	.short	(.L_27 - .L_26)


	//   ....[0]....
.L_26:
        /*0050*/ 	.word	0x00000370


	//   ....[1]....
        /*0054*/ 	.word	0x00000390


	//   ....[2]....
        /*0058*/ 	.word	0x00000d70


	//   ....[3]....
        /*005c*/ 	.word	0x00000ea0


	//   ....[4]....
        /*0060*/ 	.word	0x00000fa0


	//   ....[5]....
        /*0064*/ 	.word	0x00001070


	//----- nvinfo : EIATTR_CRS_STACK_SIZE
	.align		4
.L_27:
        /*0068*/ 	.byte	0x04, 0x1e
        /*006a*/ 	.short	(.L_29 - .L_28)
.L_28:
        /*006c*/ 	.word	0x00000000


	//----- nvinfo : EIATTR_CBANK_PARAM_SIZE
	.align		4
.L_29:
        /*0070*/ 	.byte	0x03, 0x19
        /*0072*/ 	.short	0x0018


	//----- nvinfo : EIATTR_PARAM_CBANK
	.align		4
        /*0074*/ 	.byte	0x04, 0x0a
        /*0076*/ 	.short	(.L_31 - .L_30)
	.align		4
.L_30:
        /*0078*/ 	.word	index@(.nv.constant0._Z13reduce1DToSumPdS_m)
        /*007c*/ 	.short	0x0380
        /*007e*/ 	.short	0x0018


	//----- nvinfo : EIATTR_SW_WAR
	.align		4
.L_31:
        /*0080*/ 	.byte	0x04, 0x36
        /*0082*/ 	.short	(.L_33 - .L_32)
.L_32:
        /*0084*/ 	.word	0x00000008
.L_33:


//--------------------- .nv.info._Z12reduce2DTo1DPdS_mm --------------------------
	.section	.nv.info._Z12reduce2DTo1DPdS_mm,"",@"SHT_CUDA_INFO"
	.sectionflags	@""
	.align	4


	//----- nvinfo : EIATTR_CUDA_API_VERSION
	.align		4
        /*0000*/ 	.byte	0x04, 0x37
        /*0002*/ 	.short	(.L_35 - .L_34)
.L_34:
        /*0004*/ 	.word	0x00000082


	//----- nvinfo : EIATTR_KPARAM_INFO
	.align		4
.L_35:
        /*0008*/ 	.byte	0x04, 0x17
        /*000a*/ 	.short	(.L_37 - .L_36)
.L_36:
        /*000c*/ 	.word	0x00000000
        /*0010*/ 	.short	0x0003
        /*0012*/ 	.short	0x0018
        /*0014*/ 	.byte	0x00, 0xf0, 0x21, 0x00


	//----- nvinfo : EIATTR_KPARAM_INFO
	.align		4
.L_37:
        /*0018*/ 	.byte	0x04, 0x17
        /*001a*/ 	.short	(.L_39 - .L_38)
.L_38:
        /*001c*/ 	.word	0x00000000
        /*0020*/ 	.short	0x0002
        /*0022*/ 	.short	0x0010
        /*0024*/ 	.byte	0x00, 0xf0, 0x21, 0x00


	//----- nvinfo : EIATTR_KPARAM_INFO
	.align		4
.L_39:
        /*0028*/ 	.byte	0x04, 0x17
        /*002a*/ 	.short	(.L_41 - .L_40)
.L_40:
        /*002c*/ 	.word	0x00000000
        /*0030*/ 	.short	0x0001
        /*0032*/ 	.short	0x0008
        /*0034*/ 	.byte	0x00, 0xf5, 0x21, 0x00


	//----- nvinfo : EIATTR_KPARAM_INFO
	.align		4
.L_41:
        /*0038*/ 	.byte	0x04, 0x17
        /*003a*/ 	.short	(.L_43 - .L_42)
.L_42:
        /*003c*/ 	.word	0x00000000
        /*0040*/ 	.short	0x0000
        /*0042*/ 	.short	0x0000
        /*0044*/ 	.byte	0x00, 0xf5, 0x21, 0x00


	//----- nvinfo : EIATTR_SPARSE_MMA_MASK
	.align		4
.L_43:
        /*0048*/ 	.byte	0x03, 0x50
        /*004a*/ 	.short	0x0000


	//----- nvinfo : EIATTR_MAXREG_COUNT
	.align		4
        /*004c*/ 	.byte	0x03, 0x1b
        /*004e*/ 	.short	0x00ff


	//----- nvinfo : EIATTR_MERCURY_ISA_VERSION
	.align		4
        /*0050*/ 	.byte	0x03, 0x5f
        /*0052*/ 	.short	0x0101


	//----- nvinfo : EIATTR_VRC_CTA_INIT_COUNT
	.align		4
        /*0054*/ 	.byte	0x02, 0x4a
	.zero		1
	.zero		1


	//----- nvinfo : EIATTR_EXIT_INSTR_OFFSETS
	.align		4
        /*0058*/ 	.byte	0x04, 0x1c
        /*005a*/ 	.short	(.L_45 - .L_44)


	//   ....[0]....
.L_44:
        /*005c*/ 	.word	0x00000080


	//   ....[1]....
        /*0060*/ 	.word	0x00000d80


	//----- nvinfo : EIATTR_CBANK_PARAM_SIZE
	.align		4
.L_45:
        /*0064*/ 	.byte	0x03, 0x19
        /*0066*/ 	.short	0x0020


	//----- nvinfo : EIATTR_PARAM_CBANK
	.align		4
        /*0068*/ 	.byte	0x04, 0x0a
        /*006a*/ 	.short	(.L_47 - .L_46)
	.align		4
.L_46:
        /*006c*/ 	.word	index@(.nv.constant0._Z12reduce2DTo1DPdS_mm)
        /*0070*/ 	.short	0x0380
        /*0072*/ 	.short	0x0020


	//----- nvinfo : EIATTR_SW_WAR
	.align		4
.L_47:
        /*0074*/ 	.byte	0x04, 0x36
        /*0076*/ 	.short	(.L_49 - .L_48)
.L_48:
        /*0078*/ 	.word	0x00000008
.L_49:


//--------------------- .nv.info._Z13sumZDimensionPdS_mmm --------------------------
	.section	.nv.info._Z13sumZDimensionPdS_mmm,"",@"SHT_CUDA_INFO"
	.sectionflags	@""
	.align	4


	//----- nvinfo : EIATTR_CUDA_API_VERSION
	.align		4
        /*0000*/ 	.byte	0x04, 0x37
        /*0002*/ 	.short	(.L_51 - .L_50)
.L_50:
        /*0004*/ 	.word	0x00000082


	//----- nvinfo : EIATTR_KPARAM_INFO
	.align		4
.L_51:
        /*0008*/ 	.byte	0x04, 0x17
        /*000a*/ 	.short	(.L_53 - .L_52)
.L_52:
        /*000c*/ 	.word	0x00000000
        /*0010*/ 	.short	0x0004
        /*0012*/ 	.short	0x0020
        /*0014*/ 	.byte	0x00, 0xf0, 0x21, 0x00


	//----- nvinfo : EIATTR_KPARAM_INFO
	.align		4
.L_53:
        /*0018*/ 	.byte	0x04, 0x17
        /*001a*/ 	.short	(.L_55 - .L_54)
.L_54:
        /*001c*/ 	.word	0x00000000
        /*0020*/ 	.short	0x0003
        /*0022*/ 	.short	0x0018
        /*0024*/ 	.byte	0x00, 0xf0, 0x21, 0x00


	//----- nvinfo : EIATTR_KPARAM_INFO
	.align		4
.L_55:
        /*0028*/ 	.byte	0x04, 0x17
        /*002a*/ 	.short	(.L_57 - .L_56)
.L_56:
        /*002c*/ 	.word	0x00000000
        /*0030*/ 	.short	0x0002
        /*0032*/ 	.short	0x0010
        /*0034*/ 	.byte	0x00, 0xf0, 0x21, 0x00


	//----- nvinfo : EIATTR_KPARAM_INFO
	.align		4
.L_57:
        /*0038*/ 	.byte	0x04, 0x17
        /*003a*/ 	.short	(.L_59 - .L_58)
.L_58:
        /*003c*/ 	.word	0x00000000
        /*0040*/ 	.short	0x0001
        /*0042*/ 	.short	0x0008
        /*0044*/ 	.byte	0x00, 0xf5, 0x21, 0x00


	//----- nvinfo : EIATTR_KPARAM_INFO
	.align		4
.L_59:
        /*0048*/ 	.byte	0x04, 0x17
        /*004a*/ 	.short	(.L_61 - .L_60)
.L_60:
        /*004c*/ 	.word	0x00000000
        /*0050*/ 	.short	0x0000
        /*0052*/ 	.short	0x0000
        /*0054*/ 	.byte	0x00, 0xf5, 0x21, 0x00


	//----- nvinfo : EIATTR_SPARSE_MMA_MASK
	.align		4
.L_61:
        /*0058*/ 	.byte	0x03, 0x50
        /*005a*/ 	.short	0x0000


	//----- nvinfo : EIATTR_MAXREG_COUNT
	.align		4
        /*005c*/ 	.byte	0x03, 0x1b
        /*005e*/ 	.short	0x00ff


	//----- nvinfo : EIATTR_MERCURY_ISA_VERSION
	.align		4
        /*0060*/ 	.byte	0x03, 0x5f
        /*0062*/ 	.short	0x0101


	//----- nvinfo : EIATTR_VRC_CTA_INIT_COUNT
	.align		4
        /*0064*/ 	.byte	0x02, 0x4a
	.zero		1
	.zero		1


	//----- nvinfo : EIATTR_EXIT_INSTR_OFFSETS
	.align		4
        /*0068*/ 	.byte	0x04, 0x1c
        /*006a*/ 	.short	(.L_63 - .L_62)


	//   ....[0]....
.L_62:
        /*006c*/ 	.word	0x000000e0


	//   ....[1]....
        /*0070*/ 	.word	0x00001170


	//----- nvinfo : EIATTR_CBANK_PARAM_SIZE
	.align		4
.L_63:
        /*0074*/ 	.byte	0x03, 0x19
        /*0076*/ 	.short	0x0028


	//----- nvinfo : EIATTR_PARAM_CBANK
	.align		4
        /*0078*/ 	.byte	0x04, 0x0a
        /*007a*/ 	.short	(.L_65 - .L_64)
	.align		4
.L_64:
        /*007c*/ 	.word	index@(.nv.constant0._Z13sumZDimensionPdS_mmm)
        /*0080*/ 	.short	0x0380
        /*0082*/ 	.short	0x0028


	//----- nvinfo : EIATTR_SW_WAR
	.align		4
.L_65:
        /*0084*/ 	.byte	0x04, 0x36
        /*0086*/ 	.short	(.L_67 - .L_66)
.L_66:
        /*0088*/ 	.word	0x00000008
.L_67:


//--------------------- .nv.callgraph             --------------------------
	.section	.nv.callgraph,"",@"SHT_CUDA_CALLGRAPH"
	.align	4
	.sectionentsize	8
	.align		4
        /*0000*/ 	.word	0x00000000
	.align		4
        /*0004*/ 	.word	0xffffffff
	.align		4
        /*0008*/ 	.word	0x00000000
	.align		4
        /*000c*/ 	.word	0xfffffffe
	.align		4
        /*0010*/ 	.word	0x00000000
	.align		4
        /*0014*/ 	.word	0xfffffffd
	.align		4
        /*0018*/ 	.word	0x00000000
	.align		4
        /*001c*/ 	.word	0xfffffffc


//--------------------- .text._Z13reduce1DToSumPdS_m --------------------------
	.section	.text._Z13reduce1DToSumPdS_m,"ax",@progbits
	.align	128
        .global         _Z13reduce1DToSumPdS_m
        .type           _Z13reduce1DToSumPdS_m,@function
        .size           _Z13reduce1DToSumPdS_m,(.L_x_31 - _Z13reduce1DToSumPdS_m)
        .other          _Z13reduce1DToSumPdS_m,@"STO_CUDA_ENTRY STV_DEFAULT"
_Z13reduce1DToSumPdS_m:
.text._Z13reduce1DToSumPdS_m:
[----:B------:R-:W-:Y:S01]  /*0000*/  LDC R1, c[0x0][0x37c] ;  /* 0x0000df00ff017b82 */ /* 0x000fe20000000800 */
[----:B------:R-:W0:Y:S07]  /*0010*/  S2R R9, SR_TID.X ;  /* 0x0000000000097919 */ /* 0x000e2e0000002100 */
[----:B------:R-:W0:Y:S01]  /*0020*/  S2UR UR4, SR_CTAID.X ;  /* 0x00000000000479c3 */ /* 0x000e220000002500 */
[----:B------:R-:W1:Y:S01]  /*0030*/  LDCU.64 UR8, c[0x0][0x390] ;  /* 0x00007200ff0877ac */ /* 0x000e620008000a00 */
[----:B------:R-:W-:Y:S01]  /*0040*/  BSSY.RECONVERGENT B0, `(.L_x_0) ;  /* 0x000001c000007945 */ /* 0x000fe20003800200 */
[----:B------:R-:W-:Y:S01]  /*0050*/  IMAD.MOV.U32 R8, RZ, RZ, RZ ;  /* 0x000000ffff087224 */ /* 0x000fe200078e00ff */
[----:B------:R-:W2:Y:S04]  /*0060*/  LDCU.64 UR6, c[0x0][0x358] ;  /* 0x00006b00ff0677ac */ /* 0x000ea80008000a00 */
[----:B------:R-:W0:Y:S01]  /*0070*/  LDC R0, c[0x0][0x360] ;  /* 0x0000d800ff007b82 */ /* 0x000e220000000800 */
[----:B------:R-:W3:Y:S07]  /*0080*/  LDCU.64 UR10, c[0x0][0x380] ;  /* 0x00007000ff0a77ac */ /* 0x000eee0008000a00 */
[----:B------:R-:W4:Y:S01]  /*0090*/  S2UR UR5, SR_CgaCtaId ;  /* 0x00000000000579c3 */ /* 0x000f220000008800 */
[----:B0-----:R-:W-:Y:S01]  /*00a0*/  IMAD R13, R0, UR4, R9 ;  /* 0x00000004000d7c24 */ /* 0x001fe2000f8e0209 */
[----:B------:R-:W-:-:S04]  /*00b0*/  UMOV UR4, 0x400 ;  /* 0x0000040000047882 */ /* 0x000fc80000000000 */
[----:B-1----:R-:W-:Y:S01]  /*00c0*/  ISETP.GE.U32.AND P0, PT, R13, UR8, PT ;  /* 0x000000080d007c0c */ /* 0x002fe2000bf06070 */
[----:B----4-:R-:W-:-:S03]  /*00d0*/  ULEA UR4, UR5, UR4, 0x18 ;  /* 0x0000000405047291 */ /* 0x010fc6000f8ec0ff */
[----:B------:R-:W-:-:S03]  /*00e0*/  ISETP.GE.U32.AND.EX P0, PT, RZ, UR9, PT, P0 ;  /* 0x00000009ff007c0c */ /* 0x000fc6000bf06100 */
[----:B------:R-:W-:-:S10]  /*00f0*/  LEA R7, R9, UR4, 0x3 ;  /* 0x0000000409077c11 */ /* 0x000fd4000f8e18ff */
[----:B--23--:R-:W-:Y:S05]  /*0100*/  @P0 BRA `(.L_x_1) ;  /* 0x00000000003c0947 */ /* 0x00cfea0003800000 */
[----:B------:R-:W-:Y:S01]  /*0110*/  BSSY.RECONVERGENT B1, `(.L_x_2) ;  /* 0x000000d000017945 */ /* 0x000fe20003800200 */
[----:B------:R-:W-:Y:S01]  /*0120*/  IMAD.MOV.U32 R11, RZ, RZ, R13 ;  /* 0x000000ffff0b7224 */ /* 0x000fe200078e000d */
[----:B------:R-:W-:Y:S01]  /*0130*/  CS2R R2, SRZ ;  /* 0x0000000000027805 */ /* 0x000fe2000001ff00 */
[----:B------:R-:W-:-:S07]  /*0140*/  IMAD.MOV.U32 R6, RZ, RZ, R8 ;  /* 0x000000ffff067224 */ /* 0x000fce00078e0008 */
.L_x_3:
[----:B------:R-:W-:-:S04]  /*0150*/  LEA R4, P0, R11, UR10, 0x3 ;  /* 0x0000000a0b047c11 */ /* 0x000fc8000f8018ff */
[----:B------:R-:W-:-:S06]  /*0160*/  LEA.HI.X R5, R11, UR11, R6, 0x3, P0 ;  /* 0x0000000b0b057c11 */ /* 0x000fcc00080f1c06 */
[----:B------:R-:W2:Y:S01]  /*0170*/  LDG.E.64 R4, desc[UR6][R4.64] ;  /* 0x0000000604047981 */ /* 0x000ea2000c1e1b00 */
[----:B------:R-:W-:-:S05]  /*0180*/  IADD3 R11, P0, PT, R0, R11, RZ ;  /* 0x0000000b000b7210 */ /* 0x000fca0007f1e0ff */
[----:B------:R-:W-:Y:S01]  /*0190*/  IMAD.X R6, RZ, RZ, R6, P0 ;  /* 0x000000ffff067224 */ /* 0x000fe200000e0606 */
[----:B------:R-:W-:-:S04]  /*01a0*/  ISETP.GE.U32.AND P0, PT, R11, UR8, PT ;  /* 0x000000080b007c0c */ /* 0x000fc8000bf06070 */
[----:B------:R-:W-:Y:S01]  /*01b0*/  ISETP.GE.U32.AND.EX P0, PT, R6, UR9, PT, P0 ;  /* 0x0000000906007c0c */ /* 0x000fe2000bf06100 */
[----:B--2---:R-:W-:-:S12]  /*01c0*/  DADD R2, R4, R2 ;  /* 0x0000000004027229 */ /* 0x004fd80000000002 */
[----:B------:R-:W-:Y:S05]  /*01d0*/  @!P0 BRA `(.L_x_3) ;  /* 0xfffffffc00dc8947 */ /* 0x000fea000383ffff */
[----:B------:R-:W-:Y:S05]  /*01e0*/  BSYNC.RECONVERGENT B1 ;  /* 0x0000000000017941 */ /* 0x000fea0003800200 */
.L_x_2:
[----:B------:R0:W-:Y:S02]  /*01f0*/  STS.64 [R7], R2 ;  /* 0x0000000207007388 */ /* 0x0001e40000000a00 */
.L_x_1:
[----:B------:R-:W-:Y:S05]  /*0200*/  BSYNC.RECONVERGENT B0 ;  /* 0x0000000000007941 */ /* 0x000fea0003800200 */
.L_x_0:
[----:B------:R-:W-:Y:S01]  /*0210*/  BAR.SYNC.DEFER_BLOCKING 0x0 ;  /* 0x0000000000007b1d */ /* 0x000fe20000010000 */
[----:B------:R-:W-:Y:S02]  /*0220*/  ISETP.GE.U32.AND P0, PT, R13, UR8, PT ;  /* 0x000000080d007c0c */ /* 0x000fe4000bf06070 */
[----:B------:R-:W-:Y:S02]  /*0230*/  ISETP.GE.U32.AND P1, PT, R9, R0, PT ;  /* 0x000000000900720c */ /* 0x000fe40003f26070 */
[----:B------:R-:W-:Y:S01]  /*0240*/  ISETP.GE.U32.AND.EX P0, PT, R8, UR9, PT, P0 ;  /* 0x0000000908007c0c */ /* 0x000fe2000bf06100 */
[----:B------:R-:W-:-:S12]  /*0250*/  BSSY.RECONVERGENT B0, `(.L_x_4) ;  /* 0x000000b000007945 */ /* 0x000fd80003800200 */
[----:B------:R-:W-:Y:S05]  /*0260*/  @P0 BRA `(.L_x_5) ;  /* 0x0000000000240947 */ /* 0x000fea0003800000 */
[----:B------:R-:W1:Y:S02]  /*0270*/  LDC.64 R4, c[0x0][0x380] ;  /* 0x0000e000ff047b82 */ /* 0x000e640000000a00 */
.L_x_6:
[----:B01----:R-:W-:-:S04]  /*0280*/  LEA R2, P0, R13, R4, 0x3 ;  /* 0x000000040d027211 */ /* 0x003fc800078018ff */
[----:B------:R-:W-:Y:S02]  /*0290*/  LEA.HI.X R3, R13, R5, R8, 0x3, P0 ;  /* 0x000000050d037211 */ /* 0x000fe400000f1c08 */
[----:B------:R-:W-:-:S03]  /*02a0*/  IADD3 R13, P0, PT, R0, R13, RZ ;  /* 0x0000000d000d7210 */ /* 0x000fc60007f1e0ff */
[----:B------:R2:W-:Y:S02]  /*02b0*/  STG.E.64 desc[UR6][R2.64], RZ ;  /* 0x000000ff02007986 */ /* 0x0005e4000c101b06 */
[----:B------:R-:W-:Y:S01]  /*02c0*/  IMAD.X R8, RZ, RZ, R8, P0 ;  /* 0x000000ffff087224 */ /* 0x000fe200000e0608 */
[----:B------:R-:W-:-:S04]  /*02d0*/  ISETP.GE.U32.AND P0, PT, R13, UR8, PT ;  /* 0x000000080d007c0c */ /* 0x000fc8000bf06070 */
[----:B------:R-:W-:-:S13]  /*02e0*/  ISETP.GE.U32.AND.EX P0, PT, R8, UR9, PT, P0 ;  /* 0x0000000908007c0c */ /* 0x000fda000bf06100 */
[----:B--2---:R-:W-:Y:S05]  /*02f0*/  @!P0 BRA `(.L_x_6) ;  /* 0xfffffffc00e08947 */ /* 0x004fea000383ffff */
.L_x_5:
[----:B------:R-:W-:Y:S05]  /*0300*/  BSYNC.RECONVERGENT B0 ;  /* 0x0000000000007941 */ /* 0x000fea0003800200 */
.L_x_4:
[----:B------:R-:W-:Y:S01]  /*0310*/  BAR.SYNC.DEFER_BLOCKING 0x0 ;  /* 0x0000000000007b1d */ /* 0x000fe20000010000 */
[----:B------:R-:W-:-:S07]  /*0320*/  ISETP.NE.AND P0, PT, R9, RZ, PT ;  /* 0x000000ff0900720c */ /* 0x000fce0003f05270 */
[----:B------:R-:W1:Y:S01]  /*0330*/  @!P1 LDC.64 R4, c[0x0][0x388] ;  /* 0x0000e200ff049b82 */ /* 0x000e620000000a00 */
[----:B0-----:R-:W0:Y:S01]  /*0340*/  @!P1 LDS.64 R2, [R7] ;  /* 0x0000000007029984 */ /* 0x001e220000000a00 */
[----:B-1----:R-:W-:-:S05]  /*0350*/  @!P1 IMAD.WIDE.U32 R4, R9, 0x8, R4 ;  /* 0x0000000809049825 */ /* 0x002fca00078e0004 */
[----:B0-----:R0:W-:Y:S01]  /*0360*/  @!P1 STG.E.64 desc[UR6][R4.64], R2 ;  /* 0x0000000204009986 */ /* 0x0011e2000c101b06 */
[----:B------:R-:W-:Y:S05]  /*0370*/  @P0 EXIT ;  /* 0x000000000000094d */ /* 0x000fea0003800000 */
[----:B------:R-:W-:-:S13]  /*0380*/  ISETP.GE.U32.AND P0, PT, R0, 0x2, PT ;  /* 0x000000020000780c */ /* 0x000fda0003f06070 */
[----:B------:R-:W-:Y:S05]  /*0390*/  @!P0 EXIT ;  /* 0x000000000000894d */ /* 0x000fea0003800000 */
[----:B------:R-:W1:Y:S01]  /*03a0*/  LDC.64 R6, c[0x0][0x388] ;  /* 0x0000e200ff067b82 */ /* 0x000e620000000a00 */
[----:B0-----:R-:W-:-:S07]  /*03b0*/  IADD3 R2, P1, PT, R0, -0x1, RZ ;  /* 0xffffffff00027810 */ /* 0x001fce0007f3e0ff */
[----:B------:R-:W0:Y:S01]  /*03c0*/  LDC.64 R8, c[0x0][0x388] ;  /* 0x0000e200ff087b82 */ /* 0x000e220000000a00 */
[----:B-1----:R1:W5:Y:S01]  /*03d0*/  LDG.E.64 R26, desc[UR6][R6.64] ;  /* 0x00000006061a7981 */ /* 0x002362000c1e1b00 */
[----:B------:R-:W-:Y:S01]  /*03e0*/  VIADD R0, R0, 0xfffffffe ;  /* 0xfffffffe00007836 */ /* 0x000fe20000000000 */
[----:B------:R-:W-:Y:S01]  /*03f0*/  LOP3.LUT R3, R2, 0xf, RZ, 0xc0, !PT ;  /* 0x0000000f02037812 */ /* 0x000fe200078ec0ff */
[----:B------:R-:W-:Y:S02]  /*0400*/  IMAD.MOV.U32 R29, RZ, RZ, 0x1 ;  /* 0x00000001ff1d7424 */ /* 0x000fe400078e00ff */
[----:B------:R-:W-:Y:S01]  /*0410*/  IMAD.X R5, RZ, RZ, -0x1, P1 ;  /* 0xffffffffff057424 */ /* 0x000fe200008e06ff */
[----:B------:R-:W-:Y:S01]  /*0420*/  ISETP.GE.U32.AND P2, PT, R0, 0xf, PT ;  /* 0x0000000f0000780c */ /* 0x000fe20003f46070 */
[----:B------:R-:W-:Y:S01]  /*0430*/  IMAD.MOV.U32 R0, RZ, RZ, RZ ;  /* 0x000000ffff007224 */ /* 0x000fe200078e00ff */
[----:B------:R-:W-:-:S04]  /*0440*/  ISETP.NE.U32.AND P0, PT, R3, RZ, PT ;  /* 0x000000ff0300720c */ /* 0x000fc80003f05070 */
[----:B------:R-:W-:-:S07]  /*0450*/  ISETP.NE.AND.EX P0, PT, RZ, RZ, PT, P0 ;  /* 0x000000ffff00720c */ /* 0x000fce0003f05300 */
[----:B01----:R-:W-:Y:S06]  /*0460*/  @!P2 BRA `(.L_x_7) ;  /* 0x0000000000c0a947 */ /* 0x003fec0003800000 */
[----:B------:R-:W-:Y:S01]  /*0470*/  IMAD.MOV.U32 R10, RZ, RZ, 0x40 ;  /* 0x00000040ff0a7424 */ /* 0x000fe200078e00ff */
[----:B------:R-:W-:Y:S01]  /*0480*/  LOP3.LUT R4, R2, 0xfffffff0, RZ, 0xc0, !PT ;  /* 0xfffffff002047812 */ /* 0x000fe200078ec0ff */
[----:B------:R-:W-:Y:S02]  /*0490*/  IMAD.MOV.U32 R11, RZ, RZ, 0x0 ;  /* 0x00000000ff0b7424 */ /* 0x000fe400078e00ff */
[----:B------:R-:W-:Y:S02]  /*04a0*/  IMAD.MOV.U32 R29, RZ, RZ, 0x1 ;  /* 0x00000001ff1d7424 */ /* 0x000fe400078e00ff */
[----:B------:R-:W-:-:S04]  /*04b0*/  IMAD.WIDE.U32 R10, R8, 0x1, R10 ;  /* 0x00000001080a7825 */ /* 0x000fc800078e000a */
[----:B------:R-:W-:Y:S02]  /*04c0*/  IMAD.IADD R11, R11, 0x1, R9 ;  /* 0x000000010b0b7824 */ /* 0x000fe400078e0209 */
[----:B------:R-:W-:-:S07]  /*04d0*/  IMAD.MOV.U32 R0, RZ, RZ, RZ ;  /* 0x000000ffff007224 */ /* 0x000fce00078e00ff */
.L_x_8:
[----:B------:R-:W2:Y:S04]  /*04e0*/  LDG.E.64 R12, desc[UR6][R10.64+-0x38] ;  /* 0xffffc8060a0c7981 */ /* 0x000ea8000c1e1b00 */
[----:B------:R-:W3:Y:S04]  /*04f0*/  LDG.E.64 R24, desc[UR6][R10.64+-0x30] ;  /* 0xffffd0060a187981 */ /* 0x000ee8000c1e1b00 */
[----:B------:R-:W4:Y:S04]  /*0500*/  LDG.E.64 R22, desc[UR6][R10.64+-0x28] ;  /* 0xffffd8060a167981 */ /* 0x000f28000c1e1b00 */
[----:B------:R-:W4:Y:S04]  /*0510*/  LDG.E.64 R14, desc[UR6][R10.64+-0x20] ;  /* 0xffffe0060a0e7981 */ /* 0x000f28000c1e1b00 */
[----:B------:R-:W4:Y:S04]  /*0520*/  LDG.E.64 R20, desc[UR6][R10.64+-0x18] ;  /* 0xffffe8060a147981 */ /* 0x000f28000c1e1b00 */
[----:B------:R-:W4:Y:S04]  /*0530*/  LDG.E.64 R18, desc[UR6][R10.64+-0x10] ;  /* 0xfffff0060a127981 */ /* 0x000f28000c1e1b00 */
[----:B------:R-:W4:Y:S01]  /*0540*/  LDG.E.64 R16, desc[UR6][R10.64] ;  /* 0x000000060a107981 */ /* 0x000f22000c1e1b00 */
[----:B--2--5:R-:W-:-:S03]  /*0550*/  DADD R26, R12, R26 ;  /* 0x000000000c1a7229 */ /* 0x024fc6000000001a */
[----:B------:R-:W2:Y:S05]  /*0560*/  LDG.E.64 R12, desc[UR6][R10.64+-0x8] ;  /* 0xfffff8060a0c7981 */ /* 0x000eaa000c1e1b00 */
[----:B---3--:R-:W-:Y:S02]  /*0570*/  DADD R24, R26, R24 ;  /* 0x000000001a187229 */ /* 0x008fe40000000018 */
[----:B------:R0:W3:Y:S06]  /*0580*/  LDG.E.64 R26, desc[UR6][R10.64+0x40] ;  /* 0x000040060a1a7981 */ /* 0x0000ec000c1e1b00 */
[----:B----4-:R-:W-:-:S02]  /*0590*/  DADD R22, R24, R22 ;  /* 0x0000000018167229 */ /* 0x010fc40000000016 */
[----:B------:R-:W4:Y:S06]  /*05a0*/  LDG.E.64 R24, desc[UR6][R10.64+0x8] ;  /* 0x000008060a187981 */ /* 0x000f2c000c1e1b00 */
[----:B------:R-:W-:Y:S02]  /*05b0*/  DADD R14, R22, R14 ;  /* 0x00000000160e7229 */ /* 0x000fe4000000000e */
[----:B------:R-:W3:Y:S06]  /*05c0*/  LDG.E.64 R22, desc[UR6][R10.64+0x10] ;  /* 0x000010060a167981 */ /* 0x000eec000c1e1b00 */
[----:B------:R-:W-:-:S02]  /*05d0*/  DADD R20, R14, R20 ;  /* 0x000000000e147229 */ /* 0x000fc40000000014 */
[----:B------:R-:W3:Y:S06]  /*05e0*/  LDG.E.64 R14, desc[UR6][R10.64+0x18] ;  /* 0x000018060a0e7981 */ /* 0x000eec000c1e1b00 */
[----:B------:R-:W-:Y:S02]  /*05f0*/  DADD R18, R20, R18 ;  /* 0x0000000014127229 */ /* 0x000fe40000000012 */
[----:B------:R-:W3:Y:S06]  /*0600*/  LDG.E.64 R20, desc[UR6][R10.64+0x20] ;  /* 0x000020060a147981 */ /* 0x000eec000c1e1b00 */
[----:B--2---:R-:W-:-:S02]  /*0610*/  DADD R12, R18, R12 ;  /* 0x00000000120c7229 */ /* 0x004fc4000000000c */
[----:B------:R-:W2:Y:S06]  /*0620*/  LDG.E.64 R18, desc[UR6][R10.64+0x28] ;  /* 0x000028060a127981 */ /* 0x000eac000c1e1b00 */
[----:B------:R-:W-:Y:S02]  /*0630*/  DADD R16, R12, R16 ;  /* 0x000000000c107229 */ /* 0x000fe40000000010 */
[----:B------:R-:W2:Y:S06]  /*0640*/  LDG.E.64 R12, desc[UR6][R10.64+0x30] ;  /* 0x000030060a0c7981 */ /* 0x000eac000c1e1b00 */
[----:B----4-:R-:W-:-:S02]  /*0650*/  DADD R24, R16, R24 ;  /* 0x0000000010187229 */ /* 0x010fc40000000018 */
[----:B------:R-:W4:Y:S06]  /*0660*/  LDG.E.64 R16, desc[UR6][R10.64+0x38] ;  /* 0x000038060a107981 */ /* 0x000f2c000c1e1b00 */
[----:B---3--:R-:W-:-:S08]  /*0670*/  DADD R22, R24, R22 ;  /* 0x0000000018167229 */ /* 0x008fd00000000016 */
[----:B------:R-:W-:-:S08]  /*0680*/  DADD R14, R22, R14 ;  /* 0x00000000160e7229 */ /* 0x000fd0000000000e */
[----:B------:R-:W-:Y:S01]  /*0690*/  DADD R14, R14, R20 ;  /* 0x000000000e0e7229 */ /* 0x000fe20000000014 */
[----:B------:R-:W-:-:S05]  /*06a0*/  IADD3 R29, P1, PT, R29, 0x10, RZ ;  /* 0x000000101d1d7810 */ /* 0x000fca0007f3e0ff */
[----:B------:R-:W-:Y:S02]  /*06b0*/  IMAD.X R0, RZ, RZ, R0, P1 ;  /* 0x000000ffff007224 */ /* 0x000fe400008e0600 */
[----:B--2---:R-:W-:-:S08]  /*06c0*/  DADD R14, R14, R18 ;  /* 0x000000000e0e7229 */ /* 0x004fd00000000012 */
[----:B------:R-:W-:Y:S01]  /*06d0*/  DADD R12, R14, R12 ;  /* 0x000000000e0c7229 */ /* 0x000fe2000000000c */
[----:B------:R-:W-:-:S04]  /*06e0*/  IADD3 R14, P3, PT, R29, -R4, RZ ;  /* 0x800000041d0e7210 */ /* 0x000fc80007f7e0ff */
[----:B------:R-:W-:Y:S01]  /*06f0*/  ISETP.NE.U32.AND P1, PT, R14, 0x1, PT ;  /* 0x000000010e00780c */ /* 0x000fe20003f25070 */
[----:B------:R-:W-:-:S05]  /*0700*/  IMAD.X R14, R0, 0x1, ~R5, P3 ;  /* 0x00000001000e7824 */ /* 0x000fca00018e0e05 */
[----:B------:R-:W-:Y:S01]  /*0710*/  ISETP.NE.AND.EX P1, PT, R14, RZ, PT, P1 ;  /* 0x000000ff0e00720c */ /* 0x000fe20003f25310 */
[----:B----4-:R-:W-:Y:S01]  /*0720*/  DADD R12, R12, R16 ;  /* 0x000000000c0c7229 */ /* 0x010fe20000000010 */
[----:B0-----:R-:W-:-:S05]  /*0730*/  IADD3 R10, P3, PT, R10, 0x80, RZ ;  /* 0x000000800a0a7810 */ /* 0x001fca0007f7e0ff */
[----:B------:R-:W-:Y:S02]  /*0740*/  IMAD.X R11, RZ, RZ, R11, P3 ;  /* 0x000000ffff0b7224 */ /* 0x000fe400018e060b */
[----:B------:R-:W-:-:S04]  /*0750*/  DADD R26, R12, R26 ;  /* 0x000000000c1a7229 */ /* 0x000fc8000000001a */
[----:B------:R-:W-:Y:S07]  /*0760*/  @P1 BRA `(.L_x_8) ;  /* 0xfffffffc005c1947 */ /* 0x000fee000383ffff */
.L_x_7:
[----:B------:R-:W-:Y:S05]  /*0770*/  @!P0 BRA `(.L_x_9) ;  /* 0x0000000000ec8947 */ /* 0x000fea0003800000 */
[----:B------:R-:W-:Y:S02]  /*0780*/  ISETP.GE.U32.AND P3, PT, R3, 0x8, PT ;  /* 0x000000080300780c */ /* 0x000fe40003f66070 */
[----:B------:R-:W-:Y:S02]  /*0790*/  LOP3.LUT R4, R2, 0x7, RZ, 0xc0, !PT ;  /* 0x0000000702047812 */ /* 0x000fe400078ec0ff */
[----:B------:R-:W-:Y:S02]  /*07a0*/  ISETP.GE.U32.AND.EX P3, PT, RZ, RZ, PT, P3 ;  /* 0x000000ffff00720c */ /* 0x000fe40003f66130 */
[----:B------:R-:W-:-:S04]  /*07b0*/  ISETP.NE.U32.AND P1, PT, R4, RZ, PT ;  /* 0x000000ff0400720c */ /* 0x000fc80003f25070 */
[----:B------:R-:W-:-:S07]  /*07c0*/  ISETP.NE.AND.EX P1, PT, RZ, RZ, PT, P1 ;  /* 0x000000ffff00720c */ /* 0x000fce0003f25310 */
[----:B------:R-:W-:Y:S06]  /*07d0*/  @!P3 BRA `(.L_x_10) ;  /* 0x000000000050b947 */ /* 0x000fec0003800000 */
[----:B------:R-:W-:-:S04]  /*07e0*/  LEA R24, P3, R29, R8, 0x3 ;  /* 0x000000081d187211 */ /* 0x000fc800078618ff */
[----:B------:R-:W-:-:S05]  /*07f0*/  LEA.HI.X R25, R29, R9, R0, 0x3, P3 ;  /* 0x000000091d197211 */ /* 0x000fca00018f1c00 */
        /* <DEDUP_REMOVED lines=9> */
[----:B---3--:R-:W-:-:S08]  /*0890*/  DADD R20, R20, R22 ;  /* 0x0000000014147229 */ /* 0x008fd00000000016 */
[----:B----4-:R-:W-:-:S08]  /*08a0*/  DADD R18, R20, R18 ;  /* 0x0000000014127229 */ /* 0x010fd00000000012 */
[----:B------:R-:W-:-:S08]  /*08b0*/  DADD R16, R18, R16 ;  /* 0x0000000012107229 */ /* 0x000fd00000000010 */
[----:B------:R-:W-:-:S08]  /*08c0*/  DADD R14, R16, R14 ;  /* 0x00000000100e7229 */ /* 0x000fd0000000000e */
[----:B------:R-:W-:Y:S01]  /*08d0*/  DADD R12, R14, R12 ;  /* 0x000000000e0c7229 */ /* 0x000fe2000000000c */
[----:B------:R-:W-:-:S07]  /*08e0*/  IADD3 R29, P3, PT, R29, 0x8, RZ ;  /* 0x000000081d1d7810 */ /* 0x000fce0007f7e0ff */
[----:B------:R-:W-:Y:S01]  /*08f0*/  DADD R10, R12, R10 ;  /* 0x000000000c0a7229 */ /* 0x000fe2000000000a */
[----:B------:R-:W-:-:S07]  /*0900*/  IMAD.X R0, RZ, RZ, R0, P3 ;  /* 0x000000ffff007224 */ /* 0x000fce00018e0600 */
[----:B--2---:R-:W-:-:S11]  /*0910*/  DADD R26, R10, R26 ;  /* 0x000000000a1a7229 */ /* 0x004fd6000000001a */
.L_x_10:
[----:B------:R-:W-:Y:S05]  /*0920*/  @!P1 BRA `(.L_x_9) ;  /* 0x0000000000809947 */ /* 0x000fea0003800000 */
[----:B------:R-:W-:-:S04]  /*0930*/  ISETP.GE.U32.AND P1, PT, R4, 0x4, PT ;  /* 0x000000040400780c */ /* 0x000fc80003f26070 */
[----:B------:R-:W-:-:S13]  /*0940*/  ISETP.GE.U32.AND.EX P1, PT, RZ, RZ, PT, P1 ;  /* 0x000000ffff00720c */ /* 0x000fda0003f26110 */
[----:B------:R-:W-:-:S04]  /*0950*/  @P1 LEA R14, P3, R29, R8, 0x3 ;  /* 0x000000081d0e1211 */ /* 0x000fc800078618ff */
[----:B------:R-:W-:-:S05]  /*0960*/  @P1 LEA.HI.X R15, R29, R9, R0, 0x3, P3 ;  /* 0x000000091d0f1211 */ /* 0x000fca00018f1c00 */
[----:B------:R-:W2:Y:S04]  /*0970*/  @P1 LDG.E.64 R16, desc[UR6][R14.64] ;  /* 0x000000060e101981 */ /* 0x000ea8000c1e1b00 */
[----:B------:R-:W3:Y:S04]  /*0980*/  @P1 LDG.E.64 R18, desc[UR6][R14.64+0x8] ;  /* 0x000008060e121981 */ /* 0x000ee8000c1e1b00 */
[----:B------:R-:W4:Y:S04]  /*0990*/  @P1 LDG.E.64 R10, desc[UR6][R14.64+0x10] ;  /* 0x000010060e0a1981 */ /* 0x000f28000c1e1b00 */
[----:B------:R-:W4:Y:S01]  /*09a0*/  @P1 LDG.E.64 R12, desc[UR6][R14.64+0x18] ;  /* 0x000018060e0c1981 */ /* 0x000f22000c1e1b00 */
[----:B------:R-:W-:-:S05]  /*09b0*/  @P1 IADD3 R29, P4, PT, R29, 0x4, RZ ;  /* 0x000000041d1d1810 */ /* 0x000fca0007f9e0ff */
[----:B------:R-:W-:Y:S01]  /*09c0*/  @P1 IMAD.X R0, RZ, RZ, R0, P4 ;  /* 0x000000ffff001224 */ /* 0x000fe200020e0600 */
[----:B--2--5:R-:W-:-:S08]  /*09d0*/  @P1 DADD R16, R26, R16 ;  /* 0x000000001a101229 */ /* 0x024fd00000000010 */
[----:B---3--:R-:W-:Y:S01]  /*09e0*/  @P1 DADD R16, R16, R18 ;  /* 0x0000000010101229 */ /* 0x008fe20000000012 */
[----:B------:R-:W-:-:S04]  /*09f0*/  LOP3.LUT R18, R2, 0x3, RZ, 0xc0, !PT ;  /* 0x0000000302127812 */ /* 0x000fc800078ec0ff */
[----:B------:R-:W-:-:S03]  /*0a00*/  ISETP.NE.U32.AND P3, PT, R18, RZ, PT ;  /* 0x000000ff1200720c */ /* 0x000fc60003f65070 */
[----:B----4-:R-:W-:Y:S01]  /*0a10*/  @P1 DADD R10, R16, R10 ;  /* 0x00000000100a1229 */ /* 0x010fe2000000000a */
[----:B------:R-:W-:-:S05]  /*0a20*/  IMAD.MOV.U32 R16, RZ, RZ, RZ ;  /* 0x000000ffff107224 */ /* 0x000fca00078e00ff */
[----:B------:R-:W-:Y:S02]  /*0a30*/  ISETP.NE.AND.EX P3, PT, R16, RZ, PT, P3 ;  /* 0x000000ff1000720c */ /* 0x000fe40003f65330 */
[----:B------:R-:W-:-:S11]  /*0a40*/  @P1 DADD R26, R10, R12 ;  /* 0x000000000a1a1229 */ /* 0x000fd6000000000c */
[----:B------:R-:W-:Y:S05]  /*0a50*/  @!P3 BRA `(.L_x_9) ;  /* 0x000000000034b947 */ /* 0x000fea0003800000 */
[----:B------:R-:W-:-:S04]  /*0a60*/  LEA R4, P1, R29, R8, 0x3 ;  /* 0x000000081d047211 */ /* 0x000fc800078218ff */
[----:B------:R-:W-:-:S09]  /*0a70*/  LEA.HI.X R29, R29, R9, R0, 0x3, P1 ;  /* 0x000000091d1d7211 */ /* 0x000fd200008f1c00 */
.L_x_11:
[----:B------:R-:W-:Y:S02]  /*0a80*/  IMAD.MOV.U32 R10, RZ, RZ, R4 ;  /* 0x000000ffff0a7224 */ /* 0x000fe400078e0004 */
[----:B------:R-:W-:-:S06]  /*0a90*/  IMAD.MOV.U32 R11, RZ, RZ, R29 ;  /* 0x000000ffff0b7224 */ /* 0x000fcc00078e001d */
[----:B------:R-:W2:Y:S01]  /*0aa0*/  LDG.E.64 R10, desc[UR6][R10.64] ;  /* 0x000000060a0a7981 */ /* 0x000ea2000c1e1b00 */
[----:B------:R-:W-:Y:S02]  /*0ab0*/  IADD3 R18, P1, PT, R18, -0x1, RZ ;  /* 0xffffffff12127810 */ /* 0x000fe40007f3e0ff */
[----:B------:R-:W-:Y:S02]  /*0ac0*/  IADD3 R4, P3, PT, R4, 0x8, RZ ;  /* 0x0000000804047810 */ /* 0x000fe40007f7e0ff */
[----:B------:R-:W-:Y:S02]  /*0ad0*/  IADD3.X R16, PT, PT, R16, -0x1, RZ, P1, !PT ;  /* 0xffffffff10107810 */ /* 0x000fe40000ffe4ff */
[----:B------:R-:W-:Y:S01]  /*0ae0*/  ISETP.NE.U32.AND P1, PT, R18, RZ, PT ;  /* 0x000000ff1200720c */ /* 0x000fe20003f25070 */
[----:B------:R-:W-:-:S03]  /*0af0*/  IMAD.X R29, RZ, RZ, R29, P3 ;  /* 0x000000ffff1d7224 */ /* 0x000fc600018e061d */
[----:B------:R-:W-:Y:S01]  /*0b00*/  ISETP.NE.AND.EX P1, PT, R16, RZ, PT, P1 ;  /* 0x000000ff1000720c */ /* 0x000fe20003f25310 */
[----:B--2---:R-:W-:-:S12]  /*0b10*/  DADD R26, R10, R26 ;  /* 0x000000000a1a7229 */ /* 0x004fd8000000001a */
[----:B------:R-:W-:Y:S05]  /*0b20*/  @P1 BRA `(.L_x_11) ;  /* 0xfffffffc00d41947 */ /* 0x000fea000383ffff */
.L_x_9:
[----:B-----5:R0:W-:Y:S01]  /*0b30*/  STG.E.64 desc[UR6][R6.64], R26 ;  /* 0x0000001a06007986 */ /* 0x0201e2000c101b06 */
[----:B------:R-:W-:Y:S02]  /*0b40*/  IMAD.MOV.U32 R10, RZ, RZ, 0x1 ;  /* 0x00000001ff0a7424 */ /* 0x000fe400078e00ff */
[----:B------:R-:W-:Y:S01]  /*0b50*/  IMAD.MOV.U32 R12, RZ, RZ, RZ ;  /* 0x000000ffff0c7224 */ /* 0x000fe200078e00ff */
[----:B------:R-:W-:Y:S06]  /*0b60*/  @!P2 BRA `(.L_x_12) ;  /* 0x000000000080a947 */ /* 0x000fec0003800000 */
[----:B------:R-:W-:Y:S01]  /*0b70*/  IADD3 R0, P1, PT, R8, 0x40, RZ ;  /* 0x0000004008007810 */ /* 0x000fe20007f3e0ff */
[----:B------:R-:W-:Y:S01]  /*0b80*/  IMAD.MOV.U32 R10, RZ, RZ, 0x1 ;  /* 0x00000001ff0a7424 */ /* 0x000fe200078e00ff */
[----:B------:R-:W-:Y:S01]  /*0b90*/  LOP3.LUT R13, R2, 0xfffffff0, RZ, 0xc0, !PT ;  /* 0xfffffff0020d7812 */ /* 0x000fe200078ec0ff */
[----:B------:R-:W-:Y:S02]  /*0ba0*/  IMAD.MOV.U32 R12, RZ, RZ, RZ ;  /* 0x000000ffff0c7224 */ /* 0x000fe400078e00ff */
[----:B------:R-:W-:-:S08]  /*0bb0*/  IMAD.X R11, RZ, RZ, R9, P1 ;  /* 0x000000ffff0b7224 */ /* 0x000fd000008e0609 */
.L_x_13:
[----:B------:R-:W-:Y:S01]  /*0bc0*/  IADD3 R10, P1, PT, R10, 0x10, RZ ;  /* 0x000000100a0a7810 */ /* 0x000fe20007f3e0ff */
[----:B01----:R-:W-:Y:S02]  /*0bd0*/  IMAD.MOV.U32 R6, RZ, RZ, R0 ;  /* 0x000000ffff067224 */ /* 0x003fe400078e0000 */
[----:B------:R-:W-:Y:S01]  /*0be0*/  IMAD.MOV.U32 R7, RZ, RZ, R11 ;  /* 0x000000ffff077224 */ /* 0x000fe200078e000b */
[----:B------:R-:W-:Y:S01]  /*0bf0*/  IADD3 R0, P2, PT, R10, -R13, RZ ;  /* 0x8000000d0a007210 */ /* 0x000fe20007f5e0ff */
[----:B------:R-:W-:-:S03]  /*0c00*/  IMAD.X R12, RZ, RZ, R12, P1 ;  /* 0x000000ffff0c7224 */ /* 0x000fc600008e060c */
[----:B------:R-:W-:Y:S01]  /*0c10*/  ISETP.NE.U32.AND P1, PT, R0, 0x1, PT ;  /* 0x000000010000780c */ /* 0x000fe20003f25070 */
[----:B------:R1:W-:Y:S01]  /*0c20*/  STG.E.64 desc[UR6][R6.64+-0x38], RZ ;  /* 0xffffc8ff06007986 */ /* 0x0003e2000c101b06 */
[----:B------:R-:W-:-:S03]  /*0c30*/  IMAD.X R0, R12, 0x1, ~R5, P2 ;  /* 0x000000010c007824 */ /* 0x000fc600010e0e05 */
[----:B------:R1:W-:Y:S02]  /*0c40*/  STG.E.64 desc[UR6][R6.64+-0x30], RZ ;  /* 0xffffd0ff06007986 */ /* 0x0003e4000c101b06 */
[----:B------:R-:W-:Y:S02]  /*0c50*/  ISETP.NE.AND.EX P1, PT, R0, RZ, PT, P1 ;  /* 0x000000ff0000720c */ /* 0x000fe40003f25310 */
[----:B------:R1:W-:Y:S01]  /*0c60*/  STG.E.64 desc[UR6][R6.64+-0x28], RZ ;  /* 0xffffd8ff06007986 */ /* 0x0003e2000c101b06 */
[----:B------:R-:W-:-:S03]  /*0c70*/  IADD3 R0, P2, PT, R6, 0x80, RZ ;  /* 0x0000008006007810 */ /* 0x000fc60007f5e0ff */
[----:B------:R1:W-:Y:S02]  /*0c80*/  STG.E.64 desc[UR6][R6.64+-0x20], RZ ;  /* 0xffffe0ff06007986 */ /* 0x0003e4000c101b06 */
[----:B------:R-:W-:Y:S02]  /*0c90*/  IMAD.X R11, RZ, RZ, R7, P2 ;  /* 0x000000ffff0b7224 */ /* 0x000fe400010e0607 */
[----:B------:R1:W-:Y:S04]  /*0ca0*/  STG.E.64 desc[UR6][R6.64+-0x18], RZ ;  /* 0xffffe8ff06007986 */ /* 0x0003e8000c101b06 */
        /* <DEDUP_REMOVED lines=10> */
[----:B------:R1:W-:Y:S01]  /*0d50*/  STG.E.64 desc[UR6][R6.64+0x40], RZ ;  /* 0x000040ff06007986 */ /* 0x0003e2000c101b06 */
[----:B------:R-:W-:Y:S05]  /*0d60*/  @P1 BRA `(.L_x_13) ;  /* 0xfffffffc00941947 */ /* 0x000fea000383ffff */
.L_x_12:
[----:B------:R-:W-:Y:S05]  /*0d70*/  @!P0 EXIT ;  /* 0x000000000000894d */ /* 0x000fea0003800000 */
[----:B------:R-:W-:Y:S02]  /*0d80*/  ISETP.GE.U32.AND P0, PT, R3, 0x8, PT ;  /* 0x000000080300780c */ /* 0x000fe40003f06070 */
[----:B01----:R-:W-:Y:S02]  /*0d90*/  LOP3.LUT R6, R2, 0x7, RZ, 0xc0, !PT ;  /* 0x0000000702067812 */ /* 0x003fe400078ec0ff */
[----:B------:R-:W-:Y:S02]  /*0da0*/  ISETP.GE.U32.AND.EX P0, PT, RZ, RZ, PT, P0 ;  /* 0x000000ffff00720c */ /* 0x000fe40003f06100 */
[----:B------:R-:W-:-:S04]  /*0db0*/  ISETP.NE.U32.AND P1, PT, R6, RZ, PT ;  /* 0x000000ff0600720c */ /* 0x000fc80003f25070 */
[----:B------:R-:W-:-:S07]  /*0dc0*/  ISETP.NE.AND.EX P1, PT, RZ, RZ, PT, P1 ;  /* 0x000000ffff00720c */ /* 0x000fce0003f25310 */
[----:B------:R-:W-:Y:S06]  /*0dd0*/  @!P0 BRA `(.L_x_14) ;  /* 0x0000000000308947 */ /* 0x000fec0003800000 */
[----:B------:R-:W-:-:S04]  /*0de0*/  LEA R4, P0, R10, R8, 0x3 ;  /* 0x000000080a047211 */ /* 0x000fc800078018ff */
[C---:B------:R-:W-:Y:S02]  /*0df0*/  LEA.HI.X R5, R10.reuse, R9, R12, 0x3, P0 ;  /* 0x000000090a057211 */ /* 0x040fe400000f1c0c */
        /* <DEDUP_REMOVED lines=9> */
[----:B------:R0:W-:Y:S02]  /*0e90*/  STG.E.64 desc[UR6][R4.64+0x38], RZ ;  /* 0x000038ff04007986 */ /* 0x0001e4000c101b06 */
.L_x_14:
[----:B------:R-:W-:Y:S05]  /*0ea0*/  @!P1 EXIT ;  /* 0x000000000000994d */ /* 0x000fea0003800000 */
[----:B------:R-:W-:Y:S01]  /*0eb0*/  ISETP.GE.U32.AND P1, PT, R6, 0x4, PT ;  /* 0x000000040600780c */ /* 0x000fe20003f26070 */
[----:B0-----:R-:W-:Y:S01]  /*0ec0*/  IMAD.MOV.U32 R4, RZ, RZ, RZ ;  /* 0x000000ffff047224 */ /* 0x001fe200078e00ff */
[----:B------:R-:W-:Y:S02]  /*0ed0*/  LOP3.LUT R0, R2, 0x3, RZ, 0xc0, !PT ;  /* 0x0000000302007812 */ /* 0x000fe400078ec0ff */
[----:B------:R-:W-:Y:S02]  /*0ee0*/  ISETP.GE.U32.AND.EX P1, PT, RZ, RZ, PT, P1 ;  /* 0x000000ffff00720c */ /* 0x000fe40003f26110 */
[----:B------:R-:W-:-:S04]  /*0ef0*/  ISETP.NE.U32.AND P0, PT, R0, RZ, PT ;  /* 0x000000ff0000720c */ /* 0x000fc80003f05070 */
[----:B------:R-:W-:-:S07]  /*0f00*/  ISETP.NE.AND.EX P0, PT, R4, RZ, PT, P0 ;  /* 0x000000ff0400720c */ /* 0x000fce0003f05300 */
        /* <DEDUP_REMOVED lines=8> */
[----:B------:R0:W-:Y:S02]  /*0f90*/  STG.E.64 desc[UR6][R2.64+0x18], RZ ;  /* 0x000018ff02007986 */ /* 0x0001e4000c101b06 */
.L_x_15:
[----:B------:R-:W-:Y:S05]  /*0fa0*/  @!P0 EXIT ;  /* 0x000000000000894d */ /* 0x000fea0003800000 */
[----:B------:R-:W-:-:S04]  /*0fb0*/  LEA R8, P0, R10, R8, 0x3 ;  /* 0x000000080a087211 */ /* 0x000fc800078018ff */
[----:B------:R-:W-:-:S09]  /*0fc0*/  LEA.HI.X R9, R10, R9, R12, 0x3, P0 ;  /* 0x000000090a097211 */ /* 0x000fd200000f1c0c */
.L_x_16:
[----:B0-----:R-:W-:Y:S01]  /*0fd0*/  IMAD.MOV.U32 R2, RZ, RZ, R8 ;  /* 0x000000ffff027224 */ /* 0x001fe200078e0008 */
[----:B------:R-:W-:Y:S01]  /*0fe0*/  IADD3 R0, P0, PT, R0, -0x1, RZ ;  /* 0xffffffff00007810 */ /* 0x000fe20007f1e0ff */
[--C-:B------:R-:W-:Y:S01]  /*0ff0*/  IMAD.MOV.U32 R3, RZ, RZ, R9.reuse ;  /* 0x000000ffff037224 */ /* 0x100fe200078e0009 */
[----:B------:R-:W-:Y:S02]  /*1000*/  IADD3 R8, P1, PT, R8, 0x8, RZ ;  /* 0x0000000808087810 */ /* 0x000fe40007f3e0ff */
[----:B------:R-:W-:Y:S02]  /*1010*/  IADD3.X R4, PT, PT, R4, -0x1, RZ, P0, !PT ;  /* 0xffffffff04047810 */ /* 0x000fe400007fe4ff */
[----:B------:R1:W-:Y:S01]  /*1020*/  STG.E.64 desc[UR6][R2.64], RZ ;  /* 0x000000ff02007986 */ /* 0x0003e2000c101b06 */
[----:B------:R-:W-:Y:S01]  /*1030*/  ISETP.NE.U32.AND P0, PT, R0, RZ, PT ;  /* 0x000000ff0000720c */ /* 0x000fe20003f05070 */
[----:B------:R-:W-:-:S03]  /*1040*/  IMAD.X R9, RZ, RZ, R9, P1 ;  /* 0x000000ffff097224 */ /* 0x000fc600008e0609 */
[----:B------:R-:W-:-:S13]  /*1050*/  ISETP.NE.AND.EX P0, PT, R4, RZ, PT, P0 ;  /* 0x000000ff0400720c */ /* 0x000fda0003f05300 */
[----:B-1----:R-:W-:Y:S05]  /*1060*/  @P0 BRA `(.L_x_16) ;  /* 0xfffffffc00d80947 */ /* 0x002fea000383ffff */
[----:B------:R-:W-:Y:S05]  /*1070*/  EXIT ;  /* 0x000000000000794d */ /* 0x000fea0003800000 */
.L_x_17:
[----:B------:R-:W-:-:S00]  /*1080*/  BRA `(.L_x_17) ;  /* 0xfffffffc00fc7947 */ /* 0x000fc0000383ffff */
[----:B------:R-:W-:-:S00]  /*1090*/  NOP ;  /* 0x0000000000007918 */ /* 0x000fc00000000000 */
        /* <DEDUP_REMOVED lines=14> */
.L_x_31:


//--------------------- .text._Z12reduce2DTo1DPdS_mm --------------------------
	.section	.text._Z12reduce2DTo1DPdS_mm,"ax",@progbits
	.align	128
        .global         _Z12reduce2DTo1DPdS_mm
        .type           _Z12reduce2DTo1DPdS_mm,@function
        .size           _Z12reduce2DTo1DPdS_mm,(.L_x_32 - _Z12reduce2DTo1DPdS_mm)
        .other          _Z12reduce2DTo1DPdS_mm,@"STO_CUDA_ENTRY STV_DEFAULT"
_Z12reduce2DTo1DPdS_mm:
.text._Z12reduce2DTo1DPdS_mm:
[----:B------:R-:W-:Y:S01]  /*0000*/  LDC R1, c[0x0][0x37c] ;  /* 0x0000df00ff017b82 */ /* 0x000fe20000000800 */
[----:B------:R-:W0:Y:S07]  /*0010*/  S2R R7, SR_TID.X ;  /* 0x0000000000077919 */ /* 0x000e2e0000002100 */
[----:B------:R-:W0:Y:S08]  /*0020*/  S2UR UR4, SR_CTAID.X ;  /* 0x00000000000479c3 */ /* 0x000e300000002500 */
[----:B------:R-:W0:Y:S08]  /*0030*/  LDC R6, c[0x0][0x360] ;  /* 0x0000d800ff067b82 */ /* 0x000e300000000800 */
[----:B------:R-:W1:Y:S01]  /*0040*/  LDC.64 R8, c[0x0][0x390] ;  /* 0x0000e400ff087b82 */ /* 0x000e620000000a00 */
[----:B0-----:R-:W-:-:S05]  /*0050*/  IMAD R6, R6, UR4, R7 ;  /* 0x0000000406067c24 */ /* 0x001fca000f8e0207 */
[----:B-1----:R-:W-:-:S04]  /*0060*/  ISETP.GE.U32.AND P0, PT, R6, R8, PT ;  /* 0x000000080600720c */ /* 0x002fc80003f06070 */
[----:B------:R-:W-:-:S13]  /*0070*/  ISETP.GE.U32.AND.EX P0, PT, RZ, R9, PT, P0 ;  /* 0x00000009ff00720c */ /* 0x000fda0003f06100 */
[----:B------:R-:W-:Y:S05]  /*0080*/  @P0 EXIT ;  /* 0x000000000000094d */ /* 0x000fea0003800000 */
[----:B------:R-:W0:Y:S01]  /*0090*/  LDCU.64 UR8, c[0x0][0x398] ;  /* 0x00007300ff0877ac */ /* 0x000e220008000a00 */
[----:B------:R-:W-:Y:S01]  /*00a0*/  CS2R R24, SRZ ;  /* 0x0000000000187805 */ /* 0x000fe2000001ff00 */
[----:B------:R-:W1:Y:S01]  /*00b0*/  LDCU.64 UR10, c[0x0][0x358] ;  /* 0x00006b00ff0a77ac */ /* 0x000e620008000a00 */
[----:B0-----:R-:W-:-:S04]  /*00c0*/  UISETP.NE.U32.AND UP0, UPT, UR8, URZ, UPT ;  /* 0x000000ff0800728c */ /* 0x001fc8000bf05070 */
[----:B------:R-:W-:-:S09]  /*00d0*/  UISETP.NE.AND.EX UP0, UPT, UR9, URZ, UPT, UP0 ;  /* 0x000000ff0900728c */ /* 0x000fd2000bf05300 */
[----:B-1----:R-:W-:Y:S05]  /*00e0*/  BRA.U !UP0, `(.L_x_18) ;  /* 0x0000000d08147547 */ /* 0x002fea000b800000 */
[----:B------:R-:W-:Y:S01]  /*00f0*/  UISETP.GE.U32.AND UP1, UPT, UR8, 0x10, UPT ;  /* 0x000000100800788c */ /* 0x000fe2000bf26070 */
[----:B------:R-:W-:Y:S01]  /*0100*/  CS2R R24, SRZ ;  /* 0x0000000000187805 */ /* 0x000fe2000001ff00 */
[----:B------:R-:W-:Y:S02]  /*0110*/  ULOP3.LUT UR12, UR8, 0xf, URZ, 0xc0, !UPT ;  /* 0x0000000f080c7892 */ /* 0x000fe4000f8ec0ff */
[----:B------:R-:W-:Y:S02]  /*0120*/  UISETP.GE.U32.AND.EX UP1, UPT, UR9, URZ, UPT, UP1 ;  /* 0x000000ff0900728c */ /* 0x000fe4000bf26110 */
[----:B------:R-:W-:Y:S01]  /*0130*/  UISETP.NE.U32.AND UP0, UPT, UR12, URZ, UPT ;  /* 0x000000ff0c00728c */ /* 0x000fe2000bf05070 */
[----:B------:R-:W-:Y:S01]  /*0140*/  UMOV UR5, URZ ;  /* 0x000000ff00057c82 */ /* 0x000fe20008000000 */
[----:B------:R-:W-:Y:S02]  /*0150*/  UMOV UR6, URZ ;  /* 0x000000ff00067c82 */ /* 0x000fe40008000000 */
[----:B------:R-:W-:-:S03]  /*0160*/  UISETP.NE.AND.EX UP0, UPT, URZ, URZ, UPT, UP0 ;  /* 0x000000ffff00728c */ /* 0x000fc6000bf05300 */
[----:B------:R-:W-:Y:S08]  /*0170*/  BRA.U !UP1, `(.L_x_19) ;  /* 0x0000000509487547 */ /* 0x000ff0000b800000 */
[----:B------:R-:W0:Y:S01]  /*0180*/  LDCU.64 UR14, c[0x0][0x380] ;  /* 0x00007000ff0e77ac */ /* 0x000e220008000a00 */
[C---:B------:R-:W-:Y:S01]  /*0190*/  IMAD.WIDE.U32 R4, R8.reuse, 0x8, RZ ;  /* 0x0000000808047825 */ /* 0x040fe200078e00ff */
[----:B------:R-:W-:Y:S02]  /*01a0*/  SHF.L.U64.HI R2, R8, 0x7, R9 ;  /* 0x0000000708027819 */ /* 0x000fe40000010209 */
[----:B------:R-:W-:Y:S01]  /*01b0*/  CS2R R24, SRZ ;  /* 0x0000000000187805 */ /* 0x000fe2000001ff00 */
[----:B------:R-:W1:Y:S01]  /*01c0*/  LDCU UR6, c[0x0][0x39c] ;  /* 0x00007380ff0677ac */ /* 0x000e620008000800 */
[----:B------:R-:W-:Y:S01]  /*01d0*/  IMAD.SHL.U32 R11, R9, 0x8, RZ ;  /* 0x00000008090b7824 */ /* 0x000fe200078e00ff */
[----:B------:R-:W-:-:S03]  /*01e0*/  ULOP3.LUT UR5, UR8, 0xfffffff0, URZ, 0xc0, !UPT ;  /* 0xfffffff008057892 */ /* 0x000fc6000f8ec0ff */
[----:B------:R-:W-:-:S04]  /*01f0*/  IMAD.IADD R0, R5, 0x1, R11 ;  /* 0x0000000105007824 */ /* 0x000fc800078e020b */
[----:B------:R-:W-:Y:S01]  /*0200*/  UMOV UR4, UR5 ;  /* 0x0000000500047c82 */ /* 0x000fe20008000000 */
[----:B0-----:R-:W-:-:S04]  /*0210*/  LEA R28, P0, R6, UR14, 0x3 ;  /* 0x0000000e061c7c11 */ /* 0x001fc8000f8018ff */
[----:B------:R-:W-:Y:S01]  /*0220*/  LEA.HI.X R3, R6, UR15, RZ, 0x3, P0 ;  /* 0x0000000f06037c11 */ /* 0x000fe200080f1cff */
[----:B-1----:R-:W-:-:S08]  /*0230*/  UMOV UR7, UR6 ;  /* 0x0000000600077c82 */ /* 0x002fd00008000000 */
.L_x_20:
[----:B------:R-:W-:Y:S01]  /*0240*/  IMAD.MOV.U32 R29, RZ, RZ, R3 ;  /* 0x000000ffff1d7224 */ /* 0x000fe200078e0003 */
[----:B------:R-:W-:-:S04]  /*0250*/  IADD3 R26, P0, PT, R28, R4, RZ ;  /* 0x000000041c1a7210 */ /* 0x000fc80007f1e0ff */
[----:B------:R-:W2:Y:S01]  /*0260*/  LDG.E.64 R14, desc[UR10][R28.64] ;  /* 0x0000000a1c0e7981 */ /* 0x000ea2000c1e1b00 */
[----:B------:R-:W-:Y:S01]  /*0270*/  IMAD.X R27, R3, 0x1, R0, P0 ;  /* 0x00000001031b7824 */ /* 0x000fe200000e0600 */
[----:B------:R-:W-:-:S04]  /*0280*/  IADD3 R16, P0, PT, R26, R4, RZ ;  /* 0x000000041a107210 */ /* 0x000fc80007f1e0ff */
[----:B------:R0:W3:Y:S01]  /*0290*/  LDG.E.64 R12, desc[UR10][R26.64] ;  /* 0x0000000a1a0c7981 */ /* 0x0000e2000c1e1b00 */
[----:B------:R-:W-:Y:S01]  /*02a0*/  IMAD.X R17, R27, 0x1, R0, P0 ;  /* 0x000000011b117824 */ /* 0x000fe200000e0600 */
[----:B------:R-:W-:-:S04]  /*02b0*/  IADD3 R20, P0, PT, R16, R4, RZ ;  /* 0x0000000410147210 */ /* 0x000fc80007f1e0ff */
[----:B------:R-:W4:Y:S01]  /*02c0*/  LDG.E.64 R10, desc[UR10][R16.64] ;  /* 0x0000000a100a7981 */ /* 0x000f22000c1e1b00 */
[----:B------:R-:W-:Y:S01]  /*02d0*/  IMAD.X R21, R17, 0x1, R0, P0 ;  /* 0x0000000111157824 */ /* 0x000fe200000e0600 */
[----:B------:R-:W-:-:S05]  /*02e0*/  IADD3 R22, P0, PT, R20, R4, RZ ;  /* 0x0000000414167210 */ /* 0x000fca0007f1e0ff */
[----:B------:R-:W-:Y:S01]  /*02f0*/  IMAD.X R23, R21, 0x1, R0, P0 ;  /* 0x0000000115177824 */ /* 0x000fe200000e0600 */
[----:B------:R-:W5:Y:S01]  /*0300*/  LDG.E.64 R16, desc[UR10][R20.64] ;  /* 0x0000000a14107981 */ /* 0x000f62000c1e1b00 */
[----:B------:R-:W-:-:S05]  /*0310*/  IADD3 R18, P0, PT, R22, R4, RZ ;  /* 0x0000000416127210 */ /* 0x000fca0007f1e0ff */
[----:B------:R-:W-:Y:S01]  /*0320*/  IMAD.X R19, R23, 0x1, R0, P0 ;  /* 0x0000000117137824 */ /* 0x000fe200000e0600 */
[----:B------:R-:W5:Y:S01]  /*0330*/  LDG.E.64 R20, desc[UR10][R22.64] ;  /* 0x0000000a16147981 */ /* 0x000f62000c1e1b00 */
[----:B0-----:R-:W-:-:S04]  /*0340*/  IADD3 R26, P0, PT, R18, R4, RZ ;  /* 0x00000004121a7210 */ /* 0x001fc80007f1e0ff */
[----:B------:R-:W-:Y:S01]  /*0350*/  IADD3.X R27, PT, PT, R19, R0, RZ, P0, !PT ;  /* 0x00000000131b7210 */ /* 0x000fe200007fe4ff */
[----:B------:R-:W5:Y:S04]  /*0360*/  LDG.E.64 R22, desc[UR10][R18.64] ;  /* 0x0000000a12167981 */ /* 0x000f68000c1e1b00 */
[----:B------:R-:W5:Y:S01]  /*0370*/  LDG.E.64 R18, desc[UR10][R26.64] ;  /* 0x0000000a1a127981 */ /* 0x000f62000c1e1b00 */
[----:B--2---:R-:W-:Y:S01]  /*0380*/  DADD R14, R14, R24 ;  /* 0x000000000e0e7229 */ /* 0x004fe20000000018 */
[----:B------:R-:W-:-:S05]  /*0390*/  IADD3 R24, P0, PT, R26, R4, RZ ;  /* 0x000000041a187210 */ /* 0x000fca0007f1e0ff */
[--C-:B------:R-:W-:Y:S02]  /*03a0*/  IMAD.X R25, R27, 0x1, R0.reuse, P0 ;  /* 0x000000011b197824 */ /* 0x100fe400000e0600 */
[----:B---3--:R-:W-:Y:S01]  /*03b0*/  DADD R12, R14, R12 ;  /* 0x000000000e0c7229 */ /* 0x008fe2000000000c */
[----:B------:R-:W-:Y:S02]  /*03c0*/  IADD3 R14, P0, PT, R24, R4, RZ ;  /* 0x00000004180e7210 */ /* 0x000fe40007f1e0ff */
[----:B------:R-:W2:Y:S03]  /*03d0*/  LDG.E.64 R26, desc[UR10][R24.64] ;  /* 0x0000000a181a7981 */ /* 0x000ea6000c1e1b00 */
[----:B------:R-:W-:-:S05]  /*03e0*/  IMAD.X R15, R25, 0x1, R0, P0 ;  /* 0x00000001190f7824 */ /* 0x000fca00000e0600 */
[----:B------:R0:W3:Y:S01]  /*03f0*/  LDG.E.64 R24, desc[UR10][R14.64] ;  /* 0x0000000a0e187981 */ /* 0x0000e2000c1e1b00 */
[----:B----4-:R-:W-:Y:S01]  /*0400*/  DADD R10, R12, R10 ;  /* 0x000000000c0a7229 */ /* 0x010fe2000000000a */
[----:B------:R-:W-:-:S05]  /*0410*/  IADD3 R12, P0, PT, R14, R4, RZ ;  /* 0x000000040e0c7210 */ /* 0x000fca0007f1e0ff */
[--C-:B------:R-:W-:Y:S02]  /*0420*/  IMAD.X R13, R15, 0x1, R0.reuse, P0 ;  /* 0x000000010f0d7824 */ /* 0x100fe400000e0600 */
[----:B-----5:R-:W-:Y:S01]  /*0430*/  DADD R16, R10, R16 ;  /* 0x000000000a107229 */ /* 0x020fe20000000010 */
[-C--:B0-----:R-:W-:Y:S02]  /*0440*/  IADD3 R14, P0, PT, R12, R4.reuse, RZ ;  /* 0x000000040c0e7210 */ /* 0x081fe40007f1e0ff */
[----:B------:R-:W4:Y:S03]  /*0450*/  LDG.E.64 R10, desc[UR10][R12.64] ;  /* 0x0000000a0c0a7981 */ /* 0x000f26000c1e1b00 */
[----:B------:R-:W-:Y:S02]  /*0460*/  IMAD.X R15, R13, 0x1, R0, P0 ;  /* 0x000000010d0f7824 */ /* 0x000fe400000e0600 */
[----:B------:R-:W-:Y:S01]  /*0470*/  DADD R20, R16, R20 ;  /* 0x0000000010147229 */ /* 0x000fe20000000014 */
[----:B------:R-:W-:-:S02]  /*0480*/  IADD3 R16, P0, PT, R14, R4, RZ ;  /* 0x000000040e107210 */ /* 0x000fc40007f1e0ff */
[----:B------:R-:W5:Y:S03]  /*0490*/  LDG.E.64 R12, desc[UR10][R14.64] ;  /* 0x0000000a0e0c7981 */ /* 0x000f66000c1e1b00 */
[--C-:B------:R-:W-:Y:S02]  /*04a0*/  IMAD.X R17, R15, 0x1, R0.reuse, P0 ;  /* 0x000000010f117824 */ /* 0x100fe400000e0600 */
[----:B------:R-:W-:Y:S01]  /*04b0*/  DADD R22, R20, R22 ;  /* 0x0000000014167229 */ /* 0x000fe20000000016 */
[----:B------:R-:W-:Y:S02]  /*04c0*/  IADD3 R20, P0, PT, R16, R4, RZ ;  /* 0x0000000410147210 */ /* 0x000fe40007f1e0ff */
[----:B------:R-:W5:Y:S03]  /*04d0*/  LDG.E.64 R14, desc[UR10][R16.64] ;  /* 0x0000000a100e7981 */ /* 0x000f66000c1e1b00 */
[----:B------:R-:W-:-:S02]  /*04e0*/  IMAD.X R21, R17, 0x1, R0, P0 ;  /* 0x0000000111157824 */ /* 0x000fc400000e0600 */
[----:B------:R-:W-:Y:S01]  /*04f0*/  DADD R18, R22, R18 ;  /* 0x0000000016127229 */ /* 0x000fe20000000012 */
[----:B------:R-:W-:Y:S02]  /*0500*/  IADD3 R22, P0, PT, R20, R4, RZ ;  /* 0x0000000414167210 */ /* 0x000fe40007f1e0ff */
[----:B------:R-:W5:Y:S02]  /*0510*/  LDG.E.64 R16, desc[UR10][R20.64] ;  /* 0x0000000a14107981 */ /* 0x000f64000c1e1b00 */
[----:B------:R-:W-:-:S05]  /*0520*/  IADD3.X R23, PT, PT, R21, R0, RZ, P0, !PT ;  /* 0x0000000015177210 */ /* 0x000fca00007fe4ff */
[----:B------:R3:W5:Y:S01]  /*0530*/  LDG.E.64 R20, desc[UR10][R22.64] ;  /* 0x0000000a16147981 */ /* 0x000762000c1e1b00 */
[----:B--2---:R-:W-:Y:S01]  /*0540*/  DADD R26, R18, R26 ;  /* 0x00000000121a7229 */ /* 0x004fe2000000001a */
[----:B------:R-:W-:-:S05]  /*0550*/  IADD3 R18, P0, PT, R22, R4, RZ ;  /* 0x0000000416127210 */ /* 0x000fca0007f1e0ff */
[--C-:B------:R-:W-:Y:S02]  /*0560*/  IMAD.X R19, R23, 0x1, R0.reuse, P0 ;  /* 0x0000000117137824 */ /* 0x100fe400000e0600 */
[----:B---3--:R-:W-:Y:S01]  /*0570*/  DADD R22, R26, R24 ;  /* 0x000000001a167229 */ /* 0x008fe20000000018 */
[----:B------:R-:W-:Y:S02]  /*0580*/  IADD3 R24, P0, PT, R18, R4, RZ ;  /* 0x0000000412187210 */ /* 0x000fe40007f1e0ff */
[----:B------:R-:W2:Y:S03]  /*0590*/  LDG.E.64 R26, desc[UR10][R18.64] ;  /* 0x0000000a121a7981 */ /* 0x000ea6000c1e1b00 */
[----:B------:R-:W-:-:S06]  /*05a0*/  IMAD.X R25, R19, 0x1, R0, P0 ;  /* 0x0000000113197824 */ /* 0x000fcc00000e0600 */
[----:B------:R-:W3:Y:S01]  /*05b0*/  LDG.E.64 R24, desc[UR10][R24.64] ;  /* 0x0000000a18187981 */ /* 0x000ee2000c1e1b00 */
[----:B----4-:R-:W-:-:S08]  /*05c0*/  DADD R10, R22, R10 ;  /* 0x00000000160a7229 */ /* 0x010fd0000000000a */
[----:B-----5:R-:W-:-:S08]  /*05d0*/  DADD R10, R10, R12 ;  /* 0x000000000a0a7229 */ /* 0x020fd0000000000c */
[----:B------:R-:W-:Y:S01]  /*05e0*/  DADD R10, R10, R14 ;  /* 0x000000000a0a7229 */ /* 0x000fe2000000000e */
[----:B------:R-:W-:-:S07]  /*05f0*/  UIADD3 UR4, UP1, UPT, UR4, -0x10, URZ ;  /* 0xfffffff004047890 */ /* 0x000fce000ff3e0ff */
[----:B------:R-:W-:Y:S01]  /*0600*/  DADD R10, R10, R16 ;  /* 0x000000000a0a7229 */ /* 0x000fe20000000010 */
[----:B------:R-:W-:Y:S02]  /*0610*/  UIADD3.X UR7, UPT, UPT, UR7, -0x1, URZ, UP1, !UPT ;  /* 0xffffffff07077890 */ /* 0x000fe40008ffe4ff */
[----:B------:R-:W-:-:S05]  /*0620*/  UISETP.NE.U32.AND UP1, UPT, UR4, URZ, UPT ;  /* 0x000000ff0400728c */ /* 0x000fca000bf25070 */
[----:B------:R-:W-:Y:S01]  /*0630*/  DADD R10, R10, R20 ;  /* 0x000000000a0a7229 */ /* 0x000fe20000000014 */
[----:B------:R-:W-:Y:S01]  /*0640*/  UISETP.NE.AND.EX UP1, UPT, UR7, URZ, UPT, UP1 ;  /* 0x000000ff0700728c */ /* 0x000fe2000bf25310 */
[----:B------:R-:W-:-:S05]  /*0650*/  LEA R28, P0, R8, R28, 0x7 ;  /* 0x0000001c081c7211 */ /* 0x000fca00078038ff */
[----:B------:R-:W-:Y:S01]  /*0660*/  IMAD.X R3, R3, 0x1, R2, P0 ;  /* 0x0000000103037824 */ /* 0x000fe200000e0602 */
[----:B--2---:R-:W-:-:S08]  /*0670*/  DADD R10, R10, R26 ;  /* 0x000000000a0a7229 */ /* 0x004fd0000000001a */
[----:B---3--:R-:W-:Y:S01]  /*0680*/  DADD R24, R10, R24 ;  /* 0x000000000a187229 */ /* 0x008fe20000000018 */
[----:B------:R-:W-:Y:S10]  /*0690*/  BRA.U UP1, `(.L_x_20) ;  /* 0xfffffff901e87547 */ /* 0x000ff4000b83ffff */
.L_x_19:
[----:B------:R-:W-:Y:S05]  /*06a0*/  BRA.U !UP0, `(.L_x_18) ;  /* 0x0000000508a47547 */ /* 0x000fea000b800000 */
[----:B------:R-:W-:Y:S02]  /*06b0*/  UISETP.GE.U32.AND UP1, UPT, UR12, 0x8, UPT ;  /* 0x000000080c00788c */ /* 0x000fe4000bf26070 */
[----:B------:R-:W-:Y:S02]  /*06c0*/  ULOP3.LUT UR4, UR8, 0x7, URZ, 0xc0, !UPT ;  /* 0x0000000708047892 */ /* 0x000fe4000f8ec0ff */
[----:B------:R-:W-:Y:S02]  /*06d0*/  UISETP.GE.U32.AND.EX UP1, UPT, URZ, URZ, UPT, UP1 ;  /* 0x000000ffff00728c */ /* 0x000fe4000bf26110 */
[----:B------:R-:W-:-:S04]  /*06e0*/  UISETP.NE.U32.AND UP0, UPT, UR4, URZ, UPT ;  /* 0x000000ff0400728c */ /* 0x000fc8000bf05070 */
[----:B------:R-:W-:-:S03]  /*06f0*/  UISETP.NE.AND.EX UP0, UPT, URZ, URZ, UPT, UP0 ;  /* 0x000000ffff00728c */ /* 0x000fc6000bf05300 */
[----:B------:R-:W-:Y:S08]  /*0700*/  BRA.U !UP1, `(.L_x_21) ;  /* 0x0000000109a87547 */ /* 0x000ff0000b800000 */
[----:B------:R-:W0:Y:S01]  /*0710*/  LDCU.64 UR12, c[0x0][0x380] ;  /* 0x00007000ff0c77ac */ /* 0x000e220008000a00 */
[C---:B------:R-:W-:Y:S02]  /*0720*/  IMAD R0, R8.reuse, UR6, RZ ;  /* 0x0000000608007c24 */ /* 0x040fe4000f8e02ff */
[----:B------:R-:W-:Y:S02]  /*0730*/  IMAD.MOV.U32 R7, RZ, RZ, RZ ;  /* 0x000000ffff077224 */ /* 0x000fe400078e00ff */
[----:B------:R-:W-:Y:S01]  /*0740*/  IMAD R5, R9, UR5, R0 ;  /* 0x0000000509057c24 */ /* 0x000fe2000f8e0200 */
[C---:B------:R-:W-:Y:S01]  /*0750*/  SHF.L.U64.HI R0, R8.reuse, 0x3, R9 ;  /* 0x0000000308007819 */ /* 0x040fe20000010209 */
[----:B------:R-:W-:-:S04]  /*0760*/  IMAD.WIDE.U32 R2, R8, UR5, R6 ;  /* 0x0000000508027c25 */ /* 0x000fc8000f8e0006 */
[----:B------:R-:W-:Y:S02]  /*0770*/  IMAD.IADD R3, R3, 0x1, R5 ;  /* 0x0000000103037824 */ /* 0x000fe400078e0205 */
[----:B------:R-:W-:Y:S01]  /*0780*/  IMAD.SHL.U32 R16, R8, 0x8, RZ ;  /* 0x0000000808107824 */ /* 0x000fe200078e00ff */
[----:B0-----:R-:W-:-:S04]  /*0790*/  LEA R4, P0, R2, UR12, 0x3 ;  /* 0x0000000c02047c11 */ /* 0x001fc8000f8018ff */
[----:B------:R-:W-:Y:S02]  /*07a0*/  LEA.HI.X R5, R2, UR13, R3, 0x3, P0 ;  /* 0x0000000d02057c11 */ /* 0x000fe400080f1c03 */
[----:B------:R-:W-:-:S03]  /*07b0*/  IADD3 R2, P0, PT, R16, R4, RZ ;  /* 0x0000000410027210 */ /* 0x000fc60007f1e0ff */
[----:B------:R-:W2:Y:S01]  /*07c0*/  LDG.E.64 R20, desc[UR10][R4.64] ;  /* 0x0000000a04147981 */ /* 0x000ea2000c1e1b00 */
[----:B------:R-:W-:Y:S02]  /*07d0*/  IADD3.X R3, PT, PT, R0, R5, RZ, P0, !PT ;  /* 0x0000000500037210 */ /* 0x000fe400007fe4ff */
[----:B------:R-:W-:-:S03]  /*07e0*/  IADD3 R18, P0, PT, R2, R16, RZ ;  /* 0x0000001002127210 */ /* 0x000fc60007f1e0ff */
[----:B------:R-:W3:Y:S02]  /*07f0*/  LDG.E.64 R14, desc[UR10][R2.64] ;  /* 0x0000000a020e7981 */ /* 0x000ee4000c1e1b00 */
[----:B------:R-:W-:Y:S01]  /*0800*/  IMAD.X R19, R3, 0x1, R0, P0 ;  /* 0x0000000103137824 */ /* 0x000fe200000e0600 */
[----:B------:R-:W-:-:S04]  /*0810*/  IADD3 R26, P0, PT, R18, R16, RZ ;  /* 0x00000010121a7210 */ /* 0x000fc80007f1e0ff */
[----:B------:R-:W4:Y:S01]  /*0820*/  LDG.E.64 R12, desc[UR10][R18.64] ;  /* 0x0000000a120c7981 */ /* 0x000f22000c1e1b00 */
[----:B------:R-:W-:Y:S01]  /*0830*/  IMAD.X R27, R19, 0x1, R0, P0 ;  /* 0x00000001131b7824 */ /* 0x000fe200000e0600 */
[----:B------:R-:W-:-:S04]  /*0840*/  IADD3 R28, P0, PT, R26, R16, RZ ;  /* 0x000000101a1c7210 */ /* 0x000fc80007f1e0ff */
[----:B------:R0:W5:Y:S01]  /*0850*/  LDG.E.64 R10, desc[UR10][R26.64] ;  /* 0x0000000a1a0a7981 */ /* 0x000162000c1e1b00 */
[----:B------:R-:W-:-:S05]  /*0860*/  IMAD.X R29, R27, 0x1, R0, P0 ;  /* 0x000000011b1d7824 */ /* 0x000fca00000e0600 */
[----:B------:R-:W5:Y:S01]  /*0870*/  LDG.E.64 R4, desc[UR10][R28.64] ;  /* 0x0000000a1c047981 */ /* 0x000f62000c1e1b00 */
[----:B0-----:R-:W-:-:S05]  /*0880*/  IADD3 R26, P0, PT, R28, R16, RZ ;  /* 0x000000101c1a7210 */ /* 0x001fca0007f1e0ff */
[----:B------:R-:W-:Y:S01]  /*0890*/  IMAD.X R27, R29, 0x1, R0, P0 ;  /* 0x000000011d1b7824 */ /* 0x000fe200000e0600 */
[----:B------:R-:W-:-:S04]  /*08a0*/  IADD3 R22, P0, PT, R26, R16, RZ ;  /* 0x000000101a167210 */ /* 0x000fc80007f1e0ff */
[----:B------:R-:W5:Y:S01]  /*08b0*/  LDG.E.64 R2, desc[UR10][R26.64] ;  /* 0x0000000a1a027981 */ /* 0x000f62000c1e1b00 */
[----:B------:R-:W-:Y:S01]  /*08c0*/  IMAD.X R23, R27, 0x1, R0, P0 ;  /* 0x000000011b177824 */ /* 0x000fe200000e0600 */
[----:B------:R-:W-:-:S04]  /*08d0*/  IADD3 R18, P0, PT, R22, R16, RZ ;  /* 0x0000001016127210 */ /* 0x000fc80007f1e0ff */
[----:B------:R-:W5:Y:S01]  /*08e0*/  LDG.E.64 R16, desc[UR10][R22.64] ;  /* 0x0000000a16107981 */ /* 0x000f62000c1e1b00 */
[----:B------:R-:W-:-:S06]  /*08f0*/  IMAD.X R19, R23, 0x1, R0, P0 ;  /* 0x0000000117137824 */ /* 0x000fcc00000e0600 */
[----:B------:R-:W5:Y:S01]  /*0900*/  LDG.E.64 R18, desc[UR10][R18.64] ;  /* 0x0000000a12127981 */ /* 0x000f62000c1e1b00 */
[----:B------:R-:W-:-:S04]  /*0910*/  UIADD3 UR5, UP1, UPT, UR5, 0x8, URZ ;  /* 0x0000000805057890 */ /* 0x000fc8000ff3e0ff */
[----:B------:R-:W-:Y:S01]  /*0920*/  UIADD3.X UR6, UPT, UPT, URZ, UR6, URZ, UP1, !UPT ;  /* 0x00000006ff067290 */ /* 0x000fe20008ffe4ff */
[----:B--2---:R-:W-:-:S08]  /*0930*/  DADD R20, R24, R20 ;  /* 0x0000000018147229 */ /* 0x004fd00000000014 */
[----:B---3--:R-:W-:-:S08]  /*0940*/  DADD R14, R20, R14 ;  /* 0x00000000140e7229 */ /* 0x008fd0000000000e */
[----:B----4-:R-:W-:-:S08]  /*0950*/  DADD R12, R14, R12 ;  /* 0x000000000e0c7229 */ /* 0x010fd0000000000c */
[----:B-----5:R-:W-:-:S08]  /*0960*/  DADD R10, R12, R10 ;  /* 0x000000000c0a7229 */ /* 0x020fd0000000000a */
[----:B------:R-:W-:-:S08]  /*0970*/  DADD R4, R10, R4 ;  /* 0x000000000a047229 */ /* 0x000fd00000000004 */
[----:B------:R-:W-:-:S08]  /*0980*/  DADD R2, R4, R2 ;  /* 0x0000000004027229 */ /* 0x000fd00000000002 */
[----:B------:R-:W-:-:S08]  /*0990*/  DADD R2, R2, R16 ;  /* 0x0000000002027229 */ /* 0x000fd00000000010 */
[----:B------:R-:W-:-:S11]  /*09a0*/  DADD R24, R2, R18 ;  /* 0x0000000002187229 */ /* 0x000fd60000000012 */
.L_x_21:
[----:B------:R-:W-:Y:S05]  /*09b0*/  BRA.U !UP0, `(.L_x_18) ;  /* 0x0000000108e07547 */ /* 0x000fea000b800000 */
[----:B------:R-:W-:Y:S02]  /*09c0*/  UISETP.GE.U32.AND UP1, UPT, UR4, 0x4, UPT ;  /* 0x000000040400788c */ /* 0x000fe4000bf26070 */
[----:B------:R-:W-:Y:S02]  /*09d0*/  ULOP3.LUT UR7, UR8, 0x3, URZ, 0xc0, !UPT ;  /* 0x0000000308077892 */ /* 0x000fe4000f8ec0ff */
[----:B------:R-:W-:Y:S02]  /*09e0*/  UISETP.GE.U32.AND.EX UP1, UPT, URZ, URZ, UPT, UP1 ;  /* 0x000000ffff00728c */ /* 0x000fe4000bf26110 */
[----:B------:R-:W-:Y:S01]  /*09f0*/  UISETP.NE.U32.AND UP0, UPT, UR7, URZ, UPT ;  /* 0x000000ff0700728c */ /* 0x000fe2000bf05070 */
[----:B------:R-:W-:-:S03]  /*0a00*/  UMOV UR4, URZ ;  /* 0x000000ff00047c82 */ /* 0x000fc60008000000 */
[----:B------:R-:W-:-:S03]  /*0a10*/  UISETP.NE.AND.EX UP0, UPT, UR4, URZ, UPT, UP0 ;  /* 0x000000ff0400728c */ /* 0x000fc6000bf05300 */
[----:B------:R-:W-:Y:S08]  /*0a20*/  BRA.U !UP1, `(.L_x_22) ;  /* 0x00000001096c7547 */ /* 0x000ff0000b800000 */
[----:B------:R-:W0:Y:S01]  /*0a30*/  LDCU.64 UR8, c[0x0][0x380] ;  /* 0x00007000ff0877ac */ /* 0x000e220008000a00 */
[----:B------:R-:W-:Y:S01]  /*0a40*/  MOV R2, R6 ;  /* 0x0000000600027202 */ /* 0x000fe20000000f00 */
[C---:B------:R-:W-:Y:S01]  /*0a50*/  IMAD R0, R8.reuse, UR6, RZ ;  /* 0x0000000608007c24 */ /* 0x040fe2000f8e02ff */
[C---:B------:R-:W-:Y:S01]  /*0a60*/  SHF.L.U64.HI R19, R8.reuse, 0x3, R9 ;  /* 0x0000000308137819 */ /* 0x040fe20000010209 */
[----:B------:R-:W-:Y:S02]  /*0a70*/  IMAD.MOV.U32 R3, RZ, RZ, RZ ;  /* 0x000000ffff037224 */ /* 0x000fe400078e00ff */
[----:B------:R-:W-:Y:S02]  /*0a80*/  IMAD R5, R9, UR5, R0 ;  /* 0x0000000509057c24 */ /* 0x000fe4000f8e0200 */
[----:B------:R-:W-:-:S04]  /*0a90*/  IMAD.WIDE.U32 R2, R8, UR5, R2 ;  /* 0x0000000508027c25 */ /* 0x000fc8000f8e0002 */
[----:B------:R-:W-:Y:S02]  /*0aa0*/  IMAD.IADD R5, R3, 0x1, R5 ;  /* 0x0000000103057824 */ /* 0x000fe400078e0205 */
[----:B------:R-:W-:Y:S01]  /*0ab0*/  IMAD.SHL.U32 R17, R8, 0x8, RZ ;  /* 0x0000000808117824 */ /* 0x000fe200078e00ff */
[----:B0-----:R-:W-:-:S04]  /*0ac0*/  LEA R4, P0, R2, UR8, 0x3 ;  /* 0x0000000802047c11 */ /* 0x001fc8000f8018ff */
[----:B------:R-:W-:Y:S02]  /*0ad0*/  LEA.HI.X R5, R2, UR9, R5, 0x3, P0 ;  /* 0x0000000902057c11 */ /* 0x000fe400080f1c05 */
[----:B------:R-:W-:-:S03]  /*0ae0*/  IADD3 R10, P0, PT, R17, R4, RZ ;  /* 0x00000004110a7210 */ /* 0x000fc60007f1e0ff */
[----:B------:R-:W2:Y:S02]  /*0af0*/  LDG.E.64 R2, desc[UR10][R4.64] ;  /* 0x0000000a04027981 */ /* 0x000ea4000c1e1b00 */
[----:B------:R-:W-:Y:S01]  /*0b00*/  IMAD.X R11, R19, 0x1, R5, P0 ;  /* 0x00000001130b7824 */ /* 0x000fe200000e0605 */
[----:B------:R-:W-:-:S04]  /*0b10*/  IADD3 R14, P0, PT, R10, R17, RZ ;  /* 0x000000110a0e7210 */ /* 0x000fc80007f1e0ff */
[----:B------:R-:W3:Y:S01]  /*0b20*/  LDG.E.64 R12, desc[UR10][R10.64] ;  /* 0x0000000a0a0c7981 */ /* 0x000ee2000c1e1b00 */
[----:B------:R-:W-:Y:S01]  /*0b30*/  IMAD.X R15, R11, 0x1, R19, P0 ;  /* 0x000000010b0f7824 */ /* 0x000fe200000e0613 */
[----:B------:R-:W-:-:S04]  /*0b40*/  IADD3 R18, P0, PT, R14, R17, RZ ;  /* 0x000000110e127210 */ /* 0x000fc80007f1e0ff */
[----:B------:R-:W4:Y:S01]  /*0b50*/  LDG.E.64 R16, desc[UR10][R14.64] ;  /* 0x0000000a0e107981 */ /* 0x000f22000c1e1b00 */
[----:B------:R-:W-:-:S06]  /*0b60*/  IMAD.X R19, R15, 0x1, R19, P0 ;  /* 0x000000010f137824 */ /* 0x000fcc00000e0613 */
[----:B------:R-:W5:Y:S01]  /*0b70*/  LDG.E.64 R18, desc[UR10][R18.64] ;  /* 0x0000000a12127981 */ /* 0x000f62000c1e1b00 */
[----:B------:R-:W-:-:S04]  /*0b80*/  UIADD3 UR5, UP1, UPT, UR5, 0x4, URZ ;  /* 0x0000000405057890 */ /* 0x000fc8000ff3e0ff */
[----:B------:R-:W-:Y:S01]  /*0b90*/  UIADD3.X UR6, UPT, UPT, URZ, UR6, URZ, UP1, !UPT ;  /* 0x00000006ff067290 */ /* 0x000fe20008ffe4ff */
[----:B--2---:R-:W-:-:S08]  /*0ba0*/  DADD R2, R24, R2 ;  /* 0x0000000018027229 */ /* 0x004fd00000000002 */
[----:B---3--:R-:W-:-:S08]  /*0bb0*/  DADD R2, R2, R12 ;  /* 0x0000000002027229 */ /* 0x008fd0000000000c */
[----:B----4-:R-:W-:-:S08]  /*0bc0*/  DADD R2, R2, R16 ;  /* 0x0000000002027229 */ /* 0x010fd00000000010 */
[----:B-----5:R-:W-:-:S11]  /*0bd0*/  DADD R24, R2, R18 ;  /* 0x0000000002187229 */ /* 0x020fd60000000012 */
.L_x_22:
[----:B------:R-:W-:Y:S05]  /*0be0*/  BRA.U !UP0, `(.L_x_18) ;  /* 0x0000000108547547 */ /* 0x000fea000b800000 */
[----:B------:R-:W0:Y:S01]  /*0bf0*/  LDCU.64 UR8, c[0x0][0x380] ;  /* 0x00007000ff0877ac */ /* 0x000e220008000a00 */
[----:B------:R-:W-:Y:S01]  /*0c00*/  MOV R2, R6 ;  /* 0x0000000600027202 */ /* 0x000fe20000000f00 */
[C---:B------:R-:W-:Y:S02]  /*0c10*/  IMAD R0, R8.reuse, UR6, RZ ;  /* 0x0000000608007c24 */ /* 0x040fe4000f8e02ff */
[----:B------:R-:W-:Y:S02]  /*0c20*/  IMAD.MOV.U32 R3, RZ, RZ, RZ ;  /* 0x000000ffff037224 */ /* 0x000fe400078e00ff */
[----:B------:R-:W-:Y:S01]  /*0c30*/  IMAD R11, R9, UR5, R0 ;  /* 0x00000005090b7c24 */ /* 0x000fe2000f8e0200 */
[C---:B------:R-:W-:Y:S01]  /*0c40*/  SHF.L.U64.HI R9, R8.reuse, 0x3, R9 ;  /* 0x0000000308097819 */ /* 0x040fe20000010209 */
[----:B------:R-:W-:-:S04]  /*0c50*/  IMAD.WIDE.U32 R2, R8, UR5, R2 ;  /* 0x0000000508027c25 */ /* 0x000fc8000f8e0002 */
[----:B------:R-:W-:Y:S01]  /*0c60*/  IMAD.IADD R3, R3, 0x1, R11 ;  /* 0x0000000103037824 */ /* 0x000fe200078e020b */
[----:B0-----:R-:W-:-:S04]  /*0c70*/  LEA R5, P0, R2, UR8, 0x3 ;  /* 0x0000000802057c11 */ /* 0x001fc8000f8018ff */
[----:B------:R-:W-:-:S09]  /*0c80*/  LEA.HI.X R0, R2, UR9, R3, 0x3, P0 ;  /* 0x0000000902007c11 */ /* 0x000fd200080f1c03 */
.L_x_23:
[----:B------:R-:W-:Y:S02]  /*0c90*/  IMAD.MOV.U32 R2, RZ, RZ, R5 ;  /* 0x000000ffff027224 */ /* 0x000fe400078e0005 */
[----:B------:R-:W-:-:S06]  /*0ca0*/  IMAD.MOV.U32 R3, RZ, RZ, R0 ;  /* 0x000000ffff037224 */ /* 0x000fcc00078e0000 */
[----:B------:R-:W2:Y:S01]  /*0cb0*/  LDG.E.64 R2, desc[UR10][R2.64] ;  /* 0x0000000a02027981 */ /* 0x000ea2000c1e1b00 */
[----:B------:R-:W-:Y:S01]  /*0cc0*/  UIADD3 UR7, UP0, UPT, UR7, -0x1, URZ ;  /* 0xffffffff07077890 */ /* 0x000fe2000ff1e0ff */
[----:B------:R-:W-:-:S03]  /*0cd0*/  LEA R5, P0, R8, R5, 0x3 ;  /* 0x0000000508057211 */ /* 0x000fc600078018ff */
[----:B------:R-:W-:Y:S02]  /*0ce0*/  UIADD3.X UR4, UPT, UPT, UR4, -0x1, URZ, UP0, !UPT ;  /* 0xffffffff04047890 */ /* 0x000fe400087fe4ff */
[----:B------:R-:W-:Y:S01]  /*0cf0*/  UISETP.NE.U32.AND UP0, UPT, UR7, URZ, UPT ;  /* 0x000000ff0700728c */ /* 0x000fe2000bf05070 */
[----:B------:R-:W-:-:S03]  /*0d00*/  IMAD.X R0, R0, 0x1, R9, P0 ;  /* 0x0000000100007824 */ /* 0x000fc600000e0609 */
[----:B------:R-:W-:Y:S01]  /*0d10*/  UISETP.NE.AND.EX UP0, UPT, UR4, URZ, UPT, UP0 ;  /* 0x000000ff0400728c */ /* 0x000fe2000bf05300 */
[----:B--2---:R-:W-:-:S08]  /*0d20*/  DADD R24, R2, R24 ;  /* 0x0000000002187229 */ /* 0x004fd00000000018 */
[----:B------:R-:W-:Y:S05]  /*0d30*/  BRA.U UP0, `(.L_x_23) ;  /* 0xfffffffd00d47547 */ /* 0x000fea000b83ffff */
.L_x_18:
[----:B------:R-:W0:Y:S02]  /*0d40*/  LDCU.64 UR4, c[0x0][0x388] ;  /* 0x00007100ff0477ac */ /* 0x000e240008000a00 */
[----:B0-----:R-:W-:-:S04]  /*0d50*/  LEA R2, P0, R6, UR4, 0x3 ;  /* 0x0000000406027c11 */ /* 0x001fc8000f8018ff */
[----:B------:R-:W-:-:S05]  /*0d60*/  LEA.HI.X R3, R6, UR5, RZ, 0x3, P0 ;  /* 0x0000000506037c11 */ /* 0x000fca00080f1cff */
[----:B------:R-:W-:Y:S01]  /*0d70*/  STG.E.64 desc[UR10][R2.64], R24 ;  /* 0x0000001802007986 */ /* 0x000fe2000c101b0a */
[----:B------:R-:W-:Y:S05]  /*0d80*/  EXIT ;  /* 0x000000000000794d */ /* 0x000fea0003800000 */
.L_x_24:
        /* <DEDUP_REMOVED lines=15> */
.L_x_32:


//--------------------- .text._Z13sumZDimensionPdS_mmm --------------------------
	.section	.text._Z13sumZDimensionPdS_mmm,"ax",@progbits
	.align	128
        .global         _Z13sumZDimensionPdS_mmm
        .type           _Z13sumZDimensionPdS_mmm,@function
        .size           _Z13sumZDimensionPdS_mmm,(.L_x_33 - _Z13sumZDimensionPdS_mmm)
        .other          _Z13sumZDimensionPdS_mmm,@"STO_CUDA_ENTRY STV_DEFAULT"
_Z13sumZDimensionPdS_mmm:
.text._Z13sumZDimensionPdS_mmm:
[----:B------:R-:W-:Y:S01]  /*0000*/  LDC R1, c[0x0][0x37c] ;  /* 0x0000df00ff017b82 */ /* 0x000fe20000000800 */
[----:B------:R-:W0:Y:S07]  /*0010*/  S2R R15, SR_TID.Y ;  /* 0x00000000000f7919 */ /* 0x000e2e0000002200 */
[----:B------:R-:W1:Y:S01]  /*0020*/  LDC R12, c[0x0][0x360] ;  /* 0x0000d800ff0c7b82 */ /* 0x000e620000000800 */
[----:B------:R-:W2:Y:S01]  /*0030*/  LDCU.128 UR12, c[0x0][0x390] ;  /* 0x00007200ff0c77ac */ /* 0x000ea20008000c00 */
[----:B------:R-:W1:Y:S06]  /*0040*/  S2R R13, SR_TID.X ;  /* 0x00000000000d7919 */ /* 0x000e6c0000002100 */
[----:B------:R-:W0:Y:S08]  /*0050*/  S2UR UR5, SR_CTAID.Y ;  /* 0x00000000000579c3 */ /* 0x000e300000002600 */
[----:B------:R-:W0:Y:S08]  /*0060*/  LDC R14, c[0x0][0x364] ;  /* 0x0000d900ff0e7b82 */ /* 0x000e300000000800 */
[----:B------:R-:W1:Y:S01]  /*0070*/  S2UR UR4, SR_CTAID.X ;  /* 0x00000000000479c3 */ /* 0x000e620000002500 */
[----:B0-----:R-:W-:-:S05]  /*0080*/  IMAD R14, R14, UR5, R15 ;  /* 0x000000050e0e7c24 */ /* 0x001fca000f8e020f */
[----:B--2---:R-:W-:Y:S01]  /*0090*/  ISETP.GE.U32.AND P1, PT, R14, UR14, PT ;  /* 0x0000000e0e007c0c */ /* 0x004fe2000bf26070 */
[----:B-1----:R-:W-:-:S03]  /*00a0*/  IMAD R12, R12, UR4, R13 ;  /* 0x000000040c0c7c24 */ /* 0x002fc6000f8e020d */
[----:B------:R-:W-:Y:S02]  /*00b0*/  ISETP.GE.U32.AND.EX P1, PT, RZ, UR15, PT, P1 ;  /* 0x0000000fff007c0c */ /* 0x000fe4000bf26110 */
[----:B------:R-:W-:-:S04]  /*00c0*/  ISETP.GE.U32.AND P0, PT, R12, UR12, PT ;  /* 0x0000000c0c007c0c */ /* 0x000fc8000bf06070 */
[----:B------:R-:W-:-:S13]  /*00d0*/  ISETP.GE.U32.OR.EX P0, PT, RZ, UR13, P1, P0 ;  /* 0x0000000dff007c0c */ /* 0x000fda0008f06500 */
[----:B------:R-:W-:Y:S05]  /*00e0*/  @P0 EXIT ;  /* 0x000000000000094d */ /* 0x000fea0003800000 */
[----:B------:R-:W0:Y:S01]  /*00f0*/  LDCU.64 UR6, c[0x0][0x3a0] ;  /* 0x00007400ff0677ac */ /* 0x000e220008000a00 */
[----:B------:R-:W-:Y:S01]  /*0100*/  CS2R R10, SRZ ;  /* 0x00000000000a7805 */ /* 0x000fe2000001ff00 */
[----:B------:R-:W1:Y:S01]  /*0110*/  LDCU.64 UR10, c[0x0][0x358] ;  /* 0x00006b00ff0a77ac */ /* 0x000e620008000a00 */
[----:B0-----:R-:W-:-:S04]  /*0120*/  UISETP.NE.U32.AND UP0, UPT, UR6, URZ, UPT ;  /* 0x000000ff0600728c */ /* 0x001fc8000bf05070 */
[----:B------:R-:W-:-:S09]  /*0130*/  UISETP.NE.AND.EX UP0, UPT, UR7, URZ, UPT, UP0 ;  /* 0x000000ff0700728c */ /* 0x000fd2000bf05300 */
[----:B-1----:R-:W-:Y:S05]  /*0140*/  BRA.U !UP0, `(.L_x_25) ;  /* 0x0000000d08ec7547 */ /* 0x002fea000b800000 */
[----:B------:R-:W0:Y:S01]  /*0150*/  LDCU UR9, c[0x0][0x3a0] ;  /* 0x00007400ff0977ac */ /* 0x000e220008000800 */
[----:B------:R-:W-:Y:S01]  /*0160*/  CS2R R10, SRZ ;  /* 0x00000000000a7805 */ /* 0x000fe2000001ff00 */
[----:B------:R-:W-:Y:S01]  /*0170*/  UISETP.GE.U32.AND UP1, UPT, UR6, 0x8, UPT ;  /* 0x000000080600788c */ /* 0x000fe2000bf26070 */
[----:B------:R-:W-:Y:S01]  /*0180*/  UMOV UR4, URZ ;  /* 0x000000ff00047c82 */ /* 0x000fe20008000000 */
[----:B------:R-:W-:Y:S02]  /*0190*/  UMOV UR5, URZ ;  /* 0x000000ff00057c82 */ /* 0x000fe40008000000 */
[----:B------:R-:W-:Y:S02]  /*01a0*/  UISETP.GE.U32.AND.EX UP1, UPT, UR7, URZ, UPT, UP1 ;  /* 0x000000ff0700728c */ /* 0x000fe4000bf26110 */
[----:B0-----:R-:W-:-:S04]  /*01b0*/  ULOP3.LUT UR20, UR9, 0x7, URZ, 0xc0, !UPT ;  /* 0x0000000709147892 */ /* 0x001fc8000f8ec0ff */
[----:B------:R-:W-:-:S04]  /*01c0*/  UISETP.NE.U32.AND UP0, UPT, UR20, URZ, UPT ;  /* 0x000000ff1400728c */ /* 0x000fc8000bf05070 */
[----:B------:R-:W-:Y:S01]  /*01d0*/  UISETP.NE.AND.EX UP0, UPT, URZ, URZ, UPT, UP0 ;  /* 0x000000ffff00728c */ /* 0x000fe2000bf05300 */
[----:B------:R-:W-:Y:S10]  /*01e0*/  BRA.U !UP1, `(.L_x_26) ;  /* 0x0000000909007547 */ /* 0x000ff4000b800000 */
[----:B------:R-:W-:Y:S01]  /*01f0*/  IMAD.U32 R3, RZ, RZ, UR14 ;  /* 0x0000000eff037e24 */ /* 0x000fe2000f8e00ff */
[----:B------:R-:W-:Y:S01]  /*0200*/  UIMAD UR4, UR15, 0x3, URZ ;  /* 0x000000030f0478a4 */ /* 0x000fe2000f8e02ff */
[----:B------:R-:W-:Y:S01]  /*0210*/  IMAD.U32 R7, RZ, RZ, UR14 ;  /* 0x0000000eff077e24 */ /* 0x000fe2000f8e00ff */
[----:B------:R-:W-:Y:S01]  /*0220*/  MOV R0, UR15 ;  /* 0x0000000f00007c02 */ /* 0x000fe20008000f00 */
[----:B------:R-:W-:Y:S01]  /*0230*/  IMAD.U32 R5, RZ, RZ, UR14 ;  /* 0x0000000eff057e24 */ /* 0x000fe2000f8e00ff */
[-C--:B------:R-:W-:Y:S01]  /*0240*/  LEA R24, P0, R3, R14.reuse, 0x1 ;  /* 0x0000000e03187211 */ /* 0x080fe200078008ff */
[----:B------:R-:W-:Y:S01]  /*0250*/  IMAD.MOV.U32 R15, RZ, RZ, RZ ;  /* 0x000000ffff0f7224 */ /* 0x000fe200078e00ff */
[----:B------:R-:W-:Y:S01]  /*0260*/  MOV R9, UR15 ;  /* 0x0000000f00097c02 */ /* 0x000fe20008000f00 */
[----:B------:R-:W-:Y:S01]  /*0270*/  IMAD.U32 R17, RZ, RZ, UR14 ;  /* 0x0000000eff117e24 */ /* 0x000fe2000f8e00ff */
[----:B------:R-:W-:Y:S01]  /*0280*/  LEA R16, P1, R7, R14, 0x2 ;  /* 0x0000000e07107211 */ /* 0x000fe200078210ff */
[----:B------:R-:W-:Y:S01]  /*0290*/  IMAD.U32 R2, RZ, RZ, UR14 ;  /* 0x0000000eff027e24 */ /* 0x000fe2000f8e00ff */
[----:B------:R-:W-:Y:S01]  /*02a0*/  UIMAD UR5, UR15, 0x5, URZ ;  /* 0x000000050f0578a4 */ /* 0x000fe2000f8e02ff */
[----:B------:R-:W-:Y:S01]  /*02b0*/  IMAD.WIDE.U32 R4, R5, 0x3, R14 ;  /* 0x0000000305047825 */ /* 0x000fe200078e000e */
[----:B------:R-:W-:Y:S01]  /*02c0*/  LEA.HI.X R17, R17, RZ, R0, 0x1, P0 ;  /* 0x000000ff11117211 */ /* 0x000fe200000f0c00 */
[----:B------:R-:W-:Y:S01]  /*02d0*/  UIMAD.WIDE.U32 UR18, UR14, UR12, URZ ;  /* 0x0000000c0e1272a5 */ /* 0x000fe2000f8e00ff */
[----:B------:R-:W-:Y:S01]  /*02e0*/  LEA.HI.X R0, R2, RZ, R9, 0x2, P1 ;  /* 0x000000ff02007211 */ /* 0x000fe200008f1409 */
[----:B------:R-:W-:Y:S01]  /*02f0*/  IMAD.U32 R11, RZ, RZ, UR14 ;  /* 0x0000000eff0b7e24 */ /* 0x000fe2000f8e00ff */
[----:B------:R-:W-:Y:S01]  /*0300*/  IADD3 R2, PT, PT, R5, UR4, RZ ;  /* 0x0000000405027c10 */ /* 0x000fe2000fffe0ff */
[----:B------:R-:W-:Y:S01]  /*0310*/  UIMAD UR4, UR15, 0x6, URZ ;  /* 0x000000060f0478a4 */ /* 0x000fe2000f8e02ff */
[----:B------:R-:W-:Y:S01]  /*0320*/  IADD3 R19, P0, PT, R14, UR14, RZ ;  /* 0x0000000e0e137c10 */ /* 0x000fe2000ff1e0ff */
[----:B------:R-:W-:Y:S01]  /*0330*/  IMAD.WIDE.U32 R6, R11, 0x5, R14 ;  /* 0x000000050b067825 */ /* 0x000fe200078e000e */
[----:B------:R-:W-:Y:S01]  /*0340*/  MOV R23, UR14 ;  /* 0x0000000e00177c02 */ /* 0x000fe20008000f00 */
[----:B------:R-:W0:Y:S01]  /*0350*/  LDCU.64 UR16, c[0x0][0x380] ;  /* 0x00007000ff1077ac */ /* 0x000e220008000a00 */
[----:B------:R-:W-:Y:S01]  /*0360*/  IADD3.X R18, PT, PT, RZ, UR15, RZ, P0, !PT ;  /* 0x0000000fff127c10 */ /* 0x000fe200087fe4ff */
[----:B------:R-:W-:Y:S01]  /*0370*/  IMAD R3, R2, UR12, RZ ;  /* 0x0000000c02037c24 */ /* 0x000fe2000f8e02ff */
[----:B------:R-:W-:Y:S01]  /*0380*/  SHF.R.U32.HI R27, RZ, 0x1d, R12 ;  /* 0x0000001dff1b7819 */ /* 0x000fe2000001160c */
[----:B------:R-:W-:-:S04]  /*0390*/  IMAD.WIDE.U32 R22, R23, 0x6, R14 ;  /* 0x0000000617167825 */ /* 0x000fc800078e000e */
[----:B------:R-:W-:Y:S01]  /*03a0*/  VIADD R2, R7, UR5 ;  /* 0x0000000507027c36 */ /* 0x000fe20008000000 */
[----:B------:R-:W-:Y:S01]  /*03b0*/  UIMAD UR5, UR15, 0x7, URZ ;  /* 0x000000070f0578a4 */ /* 0x000fe2000f8e02ff */
[C---:B------:R-:W-:Y:S02]  /*03c0*/  IMAD R3, R4.reuse, UR13, R3 ;  /* 0x0000000d04037c24 */ /* 0x040fe4000f8e0203 */
[----:B------:R-:W-:-:S04]  /*03d0*/  IMAD.WIDE.U32 R4, R4, UR12, RZ ;  /* 0x0000000c04047c25 */ /* 0x000fc8000f8e00ff */
[----:B------:R-:W-:Y:S01]  /*03e0*/  IMAD R20, R18, UR12, RZ ;  /* 0x0000000c12147c24 */ /* 0x000fe2000f8e02ff */
[----:B------:R-:W-:Y:S01]  /*03f0*/  IADD3 R3, PT, PT, R5, R3, RZ ;  /* 0x0000000305037210 */ /* 0x000fe20007ffe0ff */
[----:B------:R-:W-:Y:S02]  /*0400*/  IMAD.SHL.U32 R21, R12, 0x8, RZ ;  /* 0x000000080c157824 */ /* 0x000fe400078e00ff */
[----:B------:R-:W-:Y:S01]  /*0410*/  VIADD R18, R23, UR4 ;  /* 0x0000000417127c36 */ /* 0x000fe20008000000 */
[----:B------:R-:W-:Y:S01]  /*0420*/  ULOP3.LUT UR4, UR6, 0xfffffff8, URZ, 0xc0, !UPT ;  /* 0xfffffff806047892 */ /* 0x000fe2000f8ec0ff */
[----:B------:R-:W-:Y:S01]  /*0430*/  IMAD R7, R2, UR12, RZ ;  /* 0x0000000c02077c24 */ /* 0x000fe2000f8e02ff */
[----:B------:R-:W-:Y:S01]  /*0440*/  LEA R2, P0, R4, R21, 0x3 ;  /* 0x0000001504027211 */ /* 0x000fe200078018ff */
[----:B------:R-:W-:Y:S01]  /*0450*/  IMAD R23, R18, UR12, RZ ;  /* 0x0000000c12177c24 */ /* 0x000fe2000f8e02ff */
[----:B------:R-:W-:Y:S01]  /*0460*/  UIMAD UR6, UR15, UR12, URZ ;  /* 0x0000000c0f0672a4 */ /* 0x000fe2000f8e02ff */
[----:B------:R-:W-:Y:S01]  /*0470*/  IMAD R5, R6, UR13, R7 ;  /* 0x0000000d06057c24 */ /* 0x000fe2000f8e0207 */
[----:B------:R-:W-:Y:S01]  /*0480*/  LEA.HI.X R3, R4, R27, R3, 0x3, P0 ;  /* 0x0000001b04037211 */ /* 0x000fe200000f1c03 */
[----:B------:R-:W-:Y:S01]  /*0490*/  IMAD R29, R17, UR12, RZ ;  /* 0x0000000c111d7c24 */ /* 0x000fe2000f8e02ff */
[----:B------:R-:W-:Y:S01]  /*04a0*/  UIMAD UR6, UR14, UR13, UR6 ;  /* 0x0000000d0e0672a4 */ /* 0x000fe2000f8e0206 */
[----:B------:R-:W-:Y:S01]  /*04b0*/  IMAD.WIDE.U32 R6, R6, UR12, RZ ;  /* 0x0000000c06067c25 */ /* 0x000fe2000f8e00ff */
[----:B------:R-:W-:-:S02]  /*04c0*/  UMOV UR7, UR4 ;  /* 0x0000000400077c82 */ /* 0x000fc40008000000 */
[----:B------:R-:W-:Y:S01]  /*04d0*/  UIADD3 UR6, UPT, UPT, UR19, UR6, URZ ;  /* 0x0000000613067290 */ /* 0x000fe2000fffe0ff */
[----:B------:R-:W-:Y:S01]  /*04e0*/  IMAD R17, R22, UR13, R23 ;  /* 0x0000000d16117c24 */ /* 0x000fe2000f8e0217 */
[----:B------:R-:W-:Y:S01]  /*04f0*/  LEA R4, P0, R6, R21, 0x3 ;  /* 0x0000001506047211 */ /* 0x000fe200078018ff */
[----:B------:R-:W-:Y:S01]  /*0500*/  IMAD R29, R24, UR13, R29 ;  /* 0x0000000d181d7c24 */ /* 0x000fe2000f8e021d */
[----:B------:R-:W-:Y:S01]  /*0510*/  USHF.L.U64.HI UR6, UR18, 0x6, UR6 ;  /* 0x0000000612067899 */ /* 0x000fe20008010206 */
[----:B------:R-:W-:Y:S02]  /*0520*/  IMAD.IADD R5, R7, 0x1, R5 ;  /* 0x0000000107057824 */ /* 0x000fe400078e0205 */
[----:B------:R-:W-:-:S03]  /*0530*/  IMAD.WIDE.U32 R22, R22, UR12, RZ ;  /* 0x0000000c16167c25 */ /* 0x000fc6000f8e00ff */
[----:B------:R-:W-:Y:S01]  /*0540*/  LEA.HI.X R5, R6, R27, R5, 0x3, P0 ;  /* 0x0000001b06057211 */ /* 0x000fe200000f1c05 */
[----:B------:R-:W-:Y:S01]  /*0550*/  IMAD.WIDE.U32 R24, R24, UR12, RZ ;  /* 0x0000000c18187c25 */ /* 0x000fe2000f8e00ff */
[----:B------:R-:W-:-:S03]  /*0560*/  LEA R6, P1, R22, R21, 0x3 ;  /* 0x0000001516067211 */ /* 0x000fc600078218ff */
[----:B------:R-:W-:Y:S01]  /*0570*/  IMAD R18, R0, UR12, RZ ;  /* 0x0000000c00127c24 */ /* 0x000fe2000f8e02ff */
[----:B------:R-:W-:Y:S01]  /*0580*/  LEA R7, P0, R24, R21, 0x3 ;  /* 0x0000001518077211 */ /* 0x000fe200078018ff */
[----:B------:R-:W-:Y:S02]  /*0590*/  IMAD.U32 R13, RZ, RZ, UR14 ;  /* 0x0000000eff0d7e24 */ /* 0x000fe4000f8e00ff */
[----:B------:R-:W-:Y:S01]  /*05a0*/  IMAD.IADD R0, R23, 0x1, R17 ;  /* 0x0000000117007824 */ /* 0x000fe200078e0211 */
[----:B------:R-:W-:Y:S01]  /*05b0*/  IADD3 R23, PT, PT, R25, R29, RZ ;  /* 0x0000001d19177210 */ /* 0x000fe20007ffe0ff */
[----:B------:R-:W-:Y:S02]  /*05c0*/  IMAD R25, R16, UR13, R18 ;  /* 0x0000000d10197c24 */ /* 0x000fe4000f8e0212 */
[----:B------:R-:W-:Y:S01]  /*05d0*/  IMAD.WIDE.U32 R10, R13, 0x7, R14 ;  /* 0x000000070d0a7825 */ /* 0x000fe200078e000e */
[-C--:B------:R-:W-:Y:S02]  /*05e0*/  LEA.HI.X R22, R22, R27.reuse, R0, 0x3, P1 ;  /* 0x0000001b16167211 */ /* 0x080fe400008f1c00 */
[----:B------:R-:W-:Y:S01]  /*05f0*/  LEA.HI.X R23, R24, R27, R23, 0x3, P0 ;  /* 0x0000001b18177211 */ /* 0x000fe200000f1c17 */
[----:B------:R-:W-:-:S04]  /*0600*/  IMAD.WIDE.U32 R16, R16, UR12, RZ ;  /* 0x0000000c10107c25 */ /* 0x000fc8000f8e00ff */
[----:B------:R-:W-:Y:S01]  /*0610*/  VIADD R0, R11, UR5 ;  /* 0x000000050b007c36 */ /* 0x000fe20008000000 */
[----:B------:R-:W-:Y:S01]  /*0620*/  LEA R24, P0, R16, R21, 0x3 ;  /* 0x0000001510187211 */ /* 0x000fe200078018ff */
[----:B------:R-:W-:Y:S01]  /*0630*/  IMAD.IADD R25, R17, 0x1, R25 ;  /* 0x0000000111197824 */ /* 0x000fe200078e0219 */
[----:B------:R-:W1:Y:S01]  /*0640*/  LDCU UR5, c[0x0][0x3a4] ;  /* 0x00007480ff0577ac */ /* 0x000e620008000800 */
[----:B------:R-:W-:Y:S02]  /*0650*/  IMAD R11, R0, UR12, RZ ;  /* 0x0000000c000b7c24 */ /* 0x000fe4000f8e02ff */
[----:B------:R-:W-:Y:S01]  /*0660*/  IMAD.MOV.U32 R13, RZ, RZ, RZ ;  /* 0x000000ffff0d7224 */ /* 0x000fe200078e00ff */
[----:B------:R-:W-:Y:S01]  /*0670*/  LEA.HI.X R25, R16, R27, R25, 0x3, P0 ;  /* 0x0000001b10197211 */ /* 0x000fe200000f1c19 */
[----:B------:R-:W-:Y:S01]  /*0680*/  IMAD.MOV.U32 R17, RZ, RZ, RZ ;  /* 0x000000ffff117224 */ /* 0x000fe200078e00ff */
[----:B------:R-:W-:Y:S01]  /*0690*/  MOV R16, R12 ;  /* 0x0000000c00107202 */ /* 0x000fe20000000f00 */
[----:B------:R-:W-:-:S02]  /*06a0*/  IMAD R29, R10, UR13, R11 ;  /* 0x0000000d0a1d7c24 */ /* 0x000fc4000f8e020b */
[----:B------:R-:W-:-:S04]  /*06b0*/  IMAD.WIDE.U32 R10, R10, UR12, RZ ;  /* 0x0000000c0a0a7c25 */ /* 0x000fc8000f8e00ff */
[----:B------:R-:W-:Y:S01]  /*06c0*/  IMAD.WIDE.U32 R8, R19, UR12, R12 ;  /* 0x0000000c13087c25 */ /* 0x000fe2000f8e000c */
[----:B------:R-:W-:-:S03]  /*06d0*/  LEA R26, P0, R10, R21, 0x3 ;  /* 0x000000150a1a7211 */ /* 0x000fc600078018ff */
[----:B------:R-:W-:Y:S01]  /*06e0*/  IMAD R19, R19, UR13, R20 ;  /* 0x0000000d13137c24 */ /* 0x000fe2000f8e0214 */
[----:B-1----:R-:W-:Y:S01]  /*06f0*/  UMOV UR8, UR5 ;  /* 0x0000000500087c82 */ /* 0x002fe20008000000 */
[----:B------:R-:W-:-:S03]  /*0700*/  IMAD.WIDE.U32 R16, R14, UR12, R16 ;  /* 0x0000000c0e107c25 */ /* 0x000fc6000f8e0010 */
[----:B------:R-:W-:Y:S01]  /*0710*/  IADD3 R19, PT, PT, R9, R19, RZ ;  /* 0x0000001309137210 */ /* 0x000fe20007ffe0ff */
[----:B------:R-:W-:Y:S02]  /*0720*/  IMAD.IADD R0, R11, 0x1, R29 ;  /* 0x000000010b007824 */ /* 0x000fe400078e021d */
[----:B------:R-:W-:-:S03]  /*0730*/  IMAD R21, R14, UR13, R17 ;  /* 0x0000000d0e157c24 */ /* 0x000fc6000f8e0211 */
[----:B------:R-:W-:Y:S02]  /*0740*/  LEA.HI.X R27, R10, R27, R0, 0x3, P0 ;  /* 0x0000001b0a1b7211 */ /* 0x000fe400000f1c00 */
[----:B------:R-:W-:Y:S02]  /*0750*/  CS2R R10, SRZ ;  /* 0x00000000000a7805 */ /* 0x000fe4000001ff00 */
[----:B------:R-:W-:Y:S02]  /*0760*/  SHF.L.U64.HI R28, R16, 0x3, R21 ;  /* 0x00000003101c7819 */ /* 0x000fe40000010215 */
[----:B0-----:R-:W-:-:S07]  /*0770*/  SHF.L.U64.HI R0, R8, 0x3, R19 ;  /* 0x0000000308007819 */ /* 0x001fce0000010213 */
.L_x_27:
[----:B------:R-:W-:-:S04]  /*0780*/  LEA R18, P0, R16, UR16, 0x3 ;  /* 0x0000001010127c11 */ /* 0x000fc8000f8018ff */
[----:B------:R-:W-:Y:S02]  /*0790*/  IADD3.X R19, PT, PT, R28, UR17, RZ, P0, !PT ;  /* 0x000000111c137c10 */ /* 0x000fe400087fe4ff */
[----:B------:R-:W-:-:S04]  /*07a0*/  LEA R20, P0, R8, UR16, 0x3 ;  /* 0x0000001008147c11 */ /* 0x000fc8000f8018ff */
[----:B------:R-:W2:Y:S01]  /*07b0*/  LDG.E.64 R18, desc[UR10][R18.64] ;  /* 0x0000000a12127981 */ /* 0x000ea2000c1e1b00 */
[----:B------:R-:W-:-:S06]  /*07c0*/  IADD3.X R21, PT, PT, R0, UR17, RZ, P0, !PT ;  /* 0x0000001100157c10 */ /* 0x000fcc00087fe4ff */
[----:B------:R-:W3:Y:S01]  /*07d0*/  LDG.E.64 R20, desc[UR10][R20.64] ;  /* 0x0000000a14147981 */ /* 0x000ee2000c1e1b00 */
[----:B--2---:R-:W-:Y:S01]  /*07e0*/  DADD R18, R18, R10 ;  /* 0x0000000012127229 */ /* 0x004fe2000000000a */
[----:B------:R-:W-:-:S04]  /*07f0*/  IADD3 R10, P0, PT, R7, UR16, RZ ;  /* 0x00000010070a7c10 */ /* 0x000fc8000ff1e0ff */
[----:B------:R-:W-:-:S03]  /*0800*/  IADD3.X R11, PT, PT, R23, UR17, RZ, P0, !PT ;  /* 0x00000011170b7c10 */ /* 0x000fc600087fe4ff */
[----:B---3--:R-:W-:Y:S01]  /*0810*/  DADD R20, R18, R20 ;  /* 0x0000000012147229 */ /* 0x008fe20000000014 */
[----:B------:R-:W-:Y:S02]  /*0820*/  IADD3 R18, P0, PT, R2, UR16, RZ ;  /* 0x0000001002127c10 */ /* 0x000fe4000ff1e0ff */
[----:B------:R-:W2:Y:S02]  /*0830*/  LDG.E.64 R10, desc[UR10][R10.64] ;  /* 0x0000000a0a0a7981 */ /* 0x000ea4000c1e1b00 */
        /* <DEDUP_REMOVED lines=13> */
[----:B---3--:R-:W-:Y:S02]  /*0910*/  DADD R10, R20, R10 ;  /* 0x00000000140a7229 */ /* 0x008fe4000000000a */
[----:B------:R0:W2:Y:S02]  /*0920*/  LDG.E.64 R20, desc[UR10][R18.64] ;  /* 0x0000000a12147981 */ /* 0x0000a4000c1e1b00 */
[----:B0-----:R-:W-:-:S04]  /*0930*/  IADD3 R18, P0, PT, R26, UR16, RZ ;  /* 0x000000101a127c10 */ /* 0x001fc8000ff1e0ff */
[----:B------:R-:W-:-:S06]  /*0940*/  IADD3.X R19, PT, PT, R27, UR17, RZ, P0, !PT ;  /* 0x000000111b137c10 */ /* 0x000fcc00087fe4ff */
[----:B------:R-:W3:Y:S01]  /*0950*/  LDG.E.64 R18, desc[UR10][R18.64] ;  /* 0x0000000a12127981 */ /* 0x000ee2000c1e1b00 */
[----:B------:R-:W-:Y:S02]  /*0960*/  UIADD3 UR7, UP1, UPT, UR7, -0x8, URZ ;  /* 0xfffffff807077890 */ /* 0x000fe4000ff3e0ff */
[----:B------:R-:W-:Y:S02]  /*0970*/  ULEA UR16, UP2, UR18, UR16, 0x6 ;  /* 0x0000001012107291 */ /* 0x000fe4000f8430ff */
[----:B------:R-:W-:Y:S02]  /*0980*/  UIADD3.X UR8, UPT, UPT, UR8, -0x1, URZ, UP1, !UPT ;  /* 0xffffffff08087890 */ /* 0x000fe40008ffe4ff */
[----:B------:R-:W-:Y:S02]  /*0990*/  UISETP.NE.U32.AND UP1, UPT, UR7, URZ, UPT ;  /* 0x000000ff0700728c */ /* 0x000fe4000bf25070 */
[----:B------:R-:W-:Y:S02]  /*09a0*/  UIADD3.X UR17, UPT, UPT, UR17, UR6, URZ, UP2, !UPT ;  /* 0x0000000611117290 */ /* 0x000fe400097fe4ff */
[----:B------:R-:W-:Y:S01]  /*09b0*/  UISETP.NE.AND.EX UP1, UPT, UR8, URZ, UPT, UP1 ;  /* 0x000000ff0800728c */ /* 0x000fe2000bf25310 */
[----:B--2---:R-:W-:-:S08]  /*09c0*/  DADD R20, R10, R20 ;  /* 0x000000000a147229 */ /* 0x004fd00000000014 */
[----:B---3--:R-:W-:Y:S01]  /*09d0*/  DADD R10, R20, R18 ;  /* 0x00000000140a7229 */ /* 0x008fe20000000012 */
[----:B------:R-:W-:Y:S10]  /*09e0*/  BRA.U UP1, `(.L_x_27) ;  /* 0xfffffffd01647547 */ /* 0x000ff4000b83ffff */
.L_x_26:
[----:B------:R-:W-:Y:S05]  /*09f0*/  BRA.U !UP0, `(.L_x_25) ;  /* 0x0000000508c07547 */ /* 0x000fea000b800000 */
[----:B------:R-:W-:Y:S02]  /*0a00*/  UISETP.GE.U32.AND UP1, UPT, UR20, 0x4, UPT ;  /* 0x000000041400788c */ /* 0x000fe4000bf26070 */
[----:B------:R-:W-:Y:S02]  /*0a10*/  ULOP3.LUT UR7, UR9, 0x3, URZ, 0xc0, !UPT ;  /* 0x0000000309077892 */ /* 0x000fe4000f8ec0ff */
[----:B------:R-:W-:Y:S02]  /*0a20*/  UISETP.GE.U32.AND.EX UP1, UPT, URZ, URZ, UPT, UP1 ;  /* 0x000000ffff00728c */ /* 0x000fe4000bf26110 */
[----:B------:R-:W-:-:S04]  /*0a30*/  UISETP.NE.U32.AND UP0, UPT, UR7, URZ, UPT ;  /* 0x000000ff0700728c */ /* 0x000fc8000bf05070 */
[----:B------:R-:W-:-:S03]  /*0a40*/  UISETP.NE.AND.EX UP0, UPT, URZ, URZ, UPT, UP0 ;  /* 0x000000ffff00728c */ /* 0x000fc6000bf05300 */
[----:B------:R-:W-:Y:S08]  /*0a50*/  BRA.U !UP1, `(.L_x_28) ;  /* 0x0000000109c87547 */ /* 0x000ff0000b800000 */
[----:B------:R-:W-:Y:S01]  /*0a60*/  UIMAD UR6, UR5, UR14, URZ ;  /* 0x0000000e050672a4 */ /* 0x000fe2000f8e02ff */
[----:B------:R-:W-:Y:S01]  /*0a70*/  MOV R2, R14 ;  /* 0x0000000e00027202 */ /* 0x000fe20000000f00 */
[----:B------:R-:W-:Y:S01]  /*0a80*/  IMAD.U32 R5, RZ, RZ, UR4 ;  /* 0x00000004ff057e24 */ /* 0x000fe2000f8e00ff */
[----:B------:R-:W0:Y:S01]  /*0a90*/  LDCU.64 UR16, c[0x0][0x380] ;  /* 0x00007000ff1077ac */ /* 0x000e220008000a00 */
[----:B------:R-:W-:Y:S02]  /*0aa0*/  IMAD.MOV.U32 R3, RZ, RZ, RZ ;  /* 0x000000ffff037224 */ /* 0x000fe400078e00ff */
[----:B------:R-:W-:Y:S02]  /*0ab0*/  HFMA2 R7, -RZ, RZ, 0, 0 ;  /* 0x00000000ff077431 */ /* 0x000fe400000001ff */
[----:B------:R-:W-:Y:S01]  /*0ac0*/  IMAD.MOV.U32 R6, RZ, RZ, R12 ;  /* 0x000000ffff067224 */ /* 0x000fe200078e000c */
[----:B------:R-:W-:Y:S01]  /*0ad0*/  UIMAD UR6, UR4, UR15, UR6 ;  /* 0x0000000f040672a4 */ /* 0x000fe2000f8e0206 */
[----:B------:R-:W-:-:S05]  /*0ae0*/  IMAD.WIDE.U32 R2, R5, UR14, R2 ;  /* 0x0000000e05027c25 */ /* 0x000fca000f8e0002 */
[----:B------:R-:W-:Y:S02]  /*0af0*/  IADD3 R0, PT, PT, R3, UR6, RZ ;  /* 0x0000000603007c10 */ /* 0x000fe4000fffe0ff */
[C---:B------:R-:W-:Y:S01]  /*0b00*/  IADD3 R3, P0, PT, R2.reuse, UR14, RZ ;  /* 0x0000000e02037c10 */ /* 0x040fe2000ff1e0ff */
[----:B------:R-:W-:-:S04]  /*0b10*/  IMAD.WIDE.U32 R4, R2, UR12, R6 ;  /* 0x0000000c02047c25 */ /* 0x000fc8000f8e0006 */
[C---:B------:R-:W-:Y:S01]  /*0b20*/  IMAD R9, R0.reuse, UR12, RZ ;  /* 0x0000000c00097c24 */ /* 0x040fe2000f8e02ff */
[----:B------:R-:W-:Y:S01]  /*0b30*/  IADD3.X R0, PT, PT, R0, UR15, RZ, P0, !PT ;  /* 0x0000000f00007c10 */ /* 0x000fe200087fe4ff */
[----:B------:R-:W-:-:S04]  /*0b40*/  IMAD.WIDE.U32 R18, R3, UR12, R6 ;  /* 0x0000000c03127c25 */ /* 0x000fc8000f8e0006 */
[----:B------:R-:W-:Y:S01]  /*0b50*/  IMAD R17, R2, UR13, R9 ;  /* 0x0000000d02117c24 */ /* 0x000fe2000f8e0209 */
[----:B------:R-:W-:Y:S01]  /*0b60*/  IADD3 R9, P1, PT, R3, UR14, RZ ;  /* 0x0000000e03097c10 */ /* 0x000fe2000ff3e0ff */
[----:B------:R-:W-:Y:S01]  /*0b70*/  IMAD R8, R0, UR12, RZ ;  /* 0x0000000c00087c24 */ /* 0x000fe2000f8e02ff */
[----:B0-----:R-:W-:Y:S01]  /*0b80*/  LEA R2, P0, R4, UR16, 0x3 ;  /* 0x0000001004027c11 */ /* 0x001fe2000f8018ff */
[----:B------:R-:W-:Y:S01]  /*0b90*/  IMAD.IADD R5, R5, 0x1, R17 ;  /* 0x0000000105057824 */ /* 0x000fe200078e0211 */
[----:B------:R-:W-:Y:S01]  /*0ba0*/  IADD3.X R0, PT, PT, R0, UR15, RZ, P1, !PT ;  /* 0x0000000f00007c10 */ /* 0x000fe20008ffe4ff */
[----:B------:R-:W-:Y:S01]  /*0bb0*/  IMAD R21, R3, UR13, R8 ;  /* 0x0000000d03157c24 */ /* 0x000fe2000f8e0208 */
[C---:B------:R-:W-:Y:S02]  /*0bc0*/  IADD3 R17, P1, PT, R9.reuse, UR14, RZ ;  /* 0x0000000e09117c10 */ /* 0x040fe4000ff3e0ff */
[----:B------:R-:W-:Y:S01]  /*0bd0*/  LEA.HI.X R3, R4, UR17, R5, 0x3, P0 ;  /* 0x0000001104037c11 */ /* 0x000fe200080f1c05 */
[----:B------:R-:W-:Y:S01]  /*0be0*/  IMAD R16, R0, UR12, RZ ;  /* 0x0000000c00107c24 */ /* 0x000fe2000f8e02ff */
[----:B------:R-:W-:Y:S01]  /*0bf0*/  LEA R8, P0, R18, UR16, 0x3 ;  /* 0x0000001012087c11 */ /* 0x000fe2000f8018ff */
[----:B------:R-:W-:Y:S01]  /*0c00*/  IMAD.WIDE.U32 R4, R9, UR12, R6 ;  /* 0x0000000c09047c25 */ /* 0x000fe2000f8e0006 */
[----:B------:R-:W-:-:S02]  /*0c10*/  IADD3 R19, PT, PT, R19, R21, RZ ;  /* 0x0000001513137210 */ /* 0x000fc40007ffe0ff */
[----:B------:R-:W-:Y:S01]  /*0c20*/  IADD3.X R0, PT, PT, R0, UR15, RZ, P1, !PT ;  /* 0x0000000f00007c10 */ /* 0x000fe20008ffe4ff */
[----:B------:R-:W2:Y:S01]  /*0c30*/  LDG.E.64 R2, desc[UR10][R2.64] ;  /* 0x0000000a02027981 */ /* 0x000ea2000c1e1b00 */
[----:B------:R-:W-:Y:S01]  /*0c40*/  IMAD R21, R9, UR13, R16 ;  /* 0x0000000d09157c24 */ /* 0x000fe2000f8e0210 */
[----:B------:R-:W-:Y:S01]  /*0c50*/  LEA.HI.X R9, R18, UR17, R19, 0x3, P0 ;  /* 0x0000001112097c11 */ /* 0x000fe200080f1c13 */
[----:B------:R-:W-:Y:S01]  /*0c60*/  IMAD.WIDE.U32 R6, R17, UR12, R6 ;  /* 0x0000000c11067c25 */ /* 0x000fe2000f8e0006 */
[----:B------:R-:W-:-:S03]  /*0c70*/  LEA R16, P0, R4, UR16, 0x3 ;  /* 0x0000001004107c11 */ /* 0x000fc6000f8018ff */
[----:B------:R-:W-:Y:S01]  /*0c80*/  IMAD R0, R0, UR12, RZ ;  /* 0x0000000c00007c24 */ /* 0x000fe2000f8e02ff */
[----:B------:R-:W3:Y:S01]  /*0c90*/  LDG.E.64 R8, desc[UR10][R8.64] ;  /* 0x0000000a08087981 */ /* 0x000ee2000c1e1b00 */
[----:B------:R-:W-:Y:S02]  /*0ca0*/  IMAD.IADD R5, R5, 0x1, R21 ;  /* 0x0000000105057824 */ /* 0x000fe400078e0215 */
[----:B------:R-:W-:-:S03]  /*0cb0*/  IMAD R19, R17, UR13, R0 ;  /* 0x0000000d11137c24 */ /* 0x000fc6000f8e0200 */
[----:B------:R-:W-:Y:S02]  /*0cc0*/  LEA.HI.X R17, R4, UR17, R5, 0x3, P0 ;  /* 0x0000001104117c11 */ /* 0x000fe400080f1c05 */
[C---:B------:R-:W-:Y:S02]  /*0cd0*/  LEA R4, P0, R6.reuse, UR16, 0x3 ;  /* 0x0000001006047c11 */ /* 0x040fe4000f8018ff */
[----:B------:R-:W-:Y:S02]  /*0ce0*/  IADD3 R5, PT, PT, R7, R19, RZ ;  /* 0x0000001307057210 */ /* 0x000fe40007ffe0ff */
[----:B------:R-:W4:Y:S02]  /*0cf0*/  LDG.E.64 R16, desc[UR10][R16.64] ;  /* 0x0000000a10107981 */ /* 0x000f24000c1e1b00 */
[----:B------:R-:W-:-:S06]  /*0d00*/  LEA.HI.X R5, R6, UR17, R5, 0x3, P0 ;  /* 0x0000001106057c11 */ /* 0x000fcc00080f1c05 */
[----:B------:R-:W5:Y:S01]  /*0d10*/  LDG.E.64 R4, desc[UR10][R4.64] ;  /* 0x0000000a04047981 */ /* 0x000f62000c1e1b00 */
[----:B------:R-:W-:-:S04]  /*0d20*/  UIADD3 UR4, UP1, UPT, UR4, 0x4, URZ ;  /* 0x0000000404047890 */ /* 0x000fc8000ff3e0ff */
[----:B------:R-:W-:Y:S01]  /*0d30*/  UIADD3.X UR5, UPT, UPT, URZ, UR5, URZ, UP1, !UPT ;  /* 0x00000005ff057290 */ /* 0x000fe20008ffe4ff */
[----:B--2---:R-:W-:-:S08]  /*0d40*/  DADD R2, R10, R2 ;  /* 0x000000000a027229 */ /* 0x004fd00000000002 */
[----:B---3--:R-:W-:-:S08]  /*0d50*/  DADD R2, R2, R8 ;  /* 0x0000000002027229 */ /* 0x008fd00000000008 */
[----:B----4-:R-:W-:-:S08]  /*0d60*/  DADD R2, R2, R16 ;  /* 0x0000000002027229 */ /* 0x010fd00000000010 */
[----:B-----5:R-:W-:-:S11]  /*0d70*/  DADD R10, R2, R4 ;  /* 0x00000000020a7229 */ /* 0x020fd60000000004 */
.L_x_28:
[----:B------:R-:W-:Y:S05]  /*0d80*/  BRA.U !UP0, `(.L_x_25) ;  /* 0x0000000108dc7547 */ /* 0x000fea000b800000 */
[----:B------:R-:W-:Y:S02]  /*0d90*/  UISETP.NE.U32.AND UP1, UPT, UR7, 0x1, UPT ;  /* 0x000000010700788c */ /* 0x000fe4000bf25070 */
[----:B------:R-:W-:Y:S02]  /*0da0*/  ULOP3.LUT UR6, UR9, 0x1, URZ, 0xc0, !UPT ;  /* 0x0000000109067892 */ /* 0x000fe4000f8ec0ff */
[----:B------:R-:W-:Y:S02]  /*0db0*/  UISETP.NE.AND.EX UP1, UPT, URZ, URZ, UPT, UP1 ;  /* 0x000000ffff00728c */ /* 0x000fe4000bf25310 */
[----:B------:R-:W-:-:S04]  /*0dc0*/  UISETP.NE.U32.AND UP0, UPT, UR6, 0x1, UPT ;  /* 0x000000010600788c */ /* 0x000fc8000bf05070 */
[----:B------:R-:W-:-:S03]  /*0dd0*/  UISETP.NE.U32.AND.EX UP0, UPT, URZ, URZ, UPT, UP0 ;  /* 0x000000ffff00728c */ /* 0x000fc6000bf05100 */
        /* <DEDUP_REMOVED lines=17> */
[----:B0-----:R-:W-:Y:S01]  /*0ef0*/  LEA R4, P0, R2, UR8, 0x3 ;  /* 0x0000000802047c11 */ /* 0x001fe2000f8018ff */
[----:B------:R-:W-:Y:S02]  /*0f00*/  IMAD R0, R0, UR12, RZ ;  /* 0x0000000c00007c24 */ /* 0x000fe4000f8e02ff */
[----:B------:R-:W-:Y:S02]  /*0f10*/  IMAD.IADD R5, R3, 0x1, R5 ;  /* 0x0000000103057824 */ /* 0x000fe400078e0205 */
[----:B------:R-:W-:-:S03]  /*0f20*/  IMAD R9, R9, UR13, R0 ;  /* 0x0000000d09097c24 */ /* 0x000fc6000f8e0200 */
[----:B------:R-:W-:Y:S02]  /*0f30*/  LEA.HI.X R5, R2, UR9, R5, 0x3, P0 ;  /* 0x0000000902057c11 */ /* 0x000fe400080f1c05 */
[C---:B------:R-:W-:Y:S02]  /*0f40*/  LEA R2, P0, R6.reuse, UR8, 0x3 ;  /* 0x0000000806027c11 */ /* 0x040fe4000f8018ff */
[----:B------:R-:W-:Y:S02]  /*0f50*/  IADD3 R9, PT, PT, R7, R9, RZ ;  /* 0x0000000907097210 */ /* 0x000fe40007ffe0ff */
[----:B------:R-:W2:Y:S02]  /*0f60*/  LDG.E.64 R4, desc[UR10][R4.64] ;  /* 0x0000000a04047981 */ /* 0x000ea4000c1e1b00 */
[----:B------:R-:W-:-:S06]  /*0f70*/  LEA.HI.X R3, R6, UR9, R9, 0x3, P0 ;  /* 0x0000000906037c11 */ /* 0x000fcc00080f1c09 */
[----:B------:R-:W3:Y:S01]  /*0f80*/  LDG.E.64 R2, desc[UR10][R2.64] ;  /* 0x0000000a02027981 */ /* 0x000ee2000c1e1b00 */
[----:B------:R-:W-:-:S04]  /*0f90*/  UIADD3 UR4, UP1, UPT, UR4, 0x2, URZ ;  /* 0x0000000204047890 */ /* 0x000fc8000ff3e0ff */
[----:B------:R-:W-:Y:S01]  /*0fa0*/  UIADD3.X UR5, UPT, UPT, URZ, UR5, URZ, UP1, !UPT ;  /* 0x00000005ff057290 */ /* 0x000fe20008ffe4ff */
[----:B--2---:R-:W-:-:S08]  /*0fb0*/  DADD R10, R10, R4 ;  /* 0x000000000a0a7229 */ /* 0x004fd00000000004 */
[----:B---3--:R-:W-:-:S11]  /*0fc0*/  DADD R10, R10, R2 ;  /* 0x000000000a0a7229 */ /* 0x008fd60000000002 */
.L_x_29:
[----:B------:R-:W-:Y:S05]  /*0fd0*/  BRA.U UP0, `(.L_x_25) ;  /* 0x0000000100487547 */ /* 0x000fea000b800000 */
[----:B------:R-:W-:Y:S01]  /*0fe0*/  UIMAD UR5, UR5, UR14, URZ ;  /* 0x0000000e050572a4 */ /* 0x000fe2000f8e02ff */
[----:B------:R-:W-:Y:S01]  /*0ff0*/  MOV R2, R14 ;  /* 0x0000000e00027202 */ /* 0x000fe20000000f00 */
[----:B------:R-:W-:Y:S01]  /*1000*/  IMAD.U32 R5, RZ, RZ, UR4 ;  /* 0x00000004ff057e24 */ /* 0x000fe2000f8e00ff */
[----:B------:R-:W0:Y:S01]  /*1010*/  LDCU.64 UR6, c[0x0][0x380] ;  /* 0x00007000ff0677ac */ /* 0x000e220008000a00 */
[----:B------:R-:W-:Y:S02]  /*1020*/  IMAD.MOV.U32 R3, RZ, RZ, RZ ;  /* 0x000000ffff037224 */ /* 0x000fe400078e00ff */
[----:B------:R-:W-:Y:S01]  /*1030*/  IMAD.MOV.U32 R4, RZ, RZ, R12 ;  /* 0x000000ffff047224 */ /* 0x000fe200078e000c */
[----:B------:R-:W-:Y:S01]  /*1040*/  UIMAD UR5, UR4, UR15, UR5 ;  /* 0x0000000f040572a4 */ /* 0x000fe2000f8e0205 */
[----:B------:R-:W-:-:S04]  /*1050*/  IMAD.WIDE.U32 R2, R5, UR14, R2 ;  /* 0x0000000e05027c25 */ /* 0x000fc8000f8e0002 */
[----:B------:R-:W-:Y:S01]  /*1060*/  HFMA2 R5, -RZ, RZ, 0, 0 ;  /* 0x00000000ff057431 */ /* 0x000fe200000001ff */
[----:B------:R-:W-:-:S05]  /*1070*/  IADD3 R0, PT, PT, R3, UR5, RZ ;  /* 0x0000000503007c10 */ /* 0x000fca000fffe0ff */
[----:B------:R-:W-:Y:S02]  /*1080*/  IMAD R3, R0, UR12, RZ ;  /* 0x0000000c00037c24 */ /* 0x000fe4000f8e02ff */
[----:B------:R-:W-:-:S04]  /*1090*/  IMAD.WIDE.U32 R4, R2, UR12, R4 ;  /* 0x0000000c02047c25 */ /* 0x000fc8000f8e0004 */
[----:B------:R-:W-:Y:S01]  /*10a0*/  IMAD R3, R2, UR13, R3 ;  /* 0x0000000d02037c24 */ /* 0x000fe2000f8e0203 */
[----:B0-----:R-:W-:-:S03]  /*10b0*/  LEA R2, P0, R4, UR6, 0x3 ;  /* 0x0000000604027c11 */ /* 0x001fc6000f8018ff */
[----:B------:R-:W-:-:S05]  /*10c0*/  IMAD.IADD R3, R5, 0x1, R3 ;  /* 0x0000000105037824 */ /* 0x000fca00078e0203 */
[----:B------:R-:W-:-:S06]  /*10d0*/  LEA.HI.X R3, R4, UR7, R3, 0x3, P0 ;  /* 0x0000000704037c11 */ /* 0x000fcc00080f1c03 */
[----:B------:R-:W2:Y:S02]  /*10e0*/  LDG.E.64 R2, desc[UR10][R2.64] ;  /* 0x0000000a02027981 */ /* 0x000ea4000c1e1b00 */
[----:B--2---:R-:W-:-:S11]  /*10f0*/  DADD R10, R10, R2 ;  /* 0x000000000a0a7229 */ /* 0x004fd60000000002 */
.L_x_25:
[----:B------:R-:W0:Y:S01]  /*1100*/  LDCU.64 UR4, c[0x0][0x388] ;  /* 0x00007100ff0477ac */ /* 0x000e220008000a00 */
[----:B------:R-:W-:-:S03]  /*1110*/  MOV R13, RZ ;  /* 0x000000ff000d7202 */ /* 0x000fc60000000f00 */
[----:B------:R-:W-:-:S04]  /*1120*/  IMAD.WIDE.U32 R12, R14, UR12, R12 ;  /* 0x0000000c0e0c7c25 */ /* 0x000fc8000f8e000c */
[----:B------:R-:W-:Y:S01]  /*1130*/  IMAD R15, R14, UR13, R13 ;  /* 0x0000000d0e0f7c24 */ /* 0x000fe2000f8e020d */
[----:B0-----:R-:W-:-:S04]  /*1140*/  LEA R2, P0, R12, UR4, 0x3 ;  /* 0x000000040c027c11 */ /* 0x001fc8000f8018ff */
[----:B------:R-:W-:-:S05]  /*1150*/  LEA.HI.X R3, R12, UR5, R15, 0x3, P0 ;  /* 0x000000050c037c11 */ /* 0x000fca00080f1c0f */
[----:B------:R-:W-:Y:S01]  /*1160*/  STG.E.64 desc[UR10][R2.64], R10 ;  /* 0x0000000a02007986 */ /* 0x000fe2000c101b0a */
[----:B------:R-:W-:Y:S05]  /*1170*/  EXIT ;  /* 0x000000000000794d */ /* 0x000fea0003800000 */
.L_x_30:
        /* <DEDUP_REMOVED lines=16> */
.L_x_33:


//--------------------- .nv.shared._Z13reduce1DToSumPdS_m --------------------------
	.section	.nv.shared._Z13reduce1DToSumPdS_m,"aw",@nobits
	.sectionflags	@""
	.align	8
.nv.shared._Z13reduce1DToSumPdS_m:
	.zero		3072


//--------------------- .nv.shared.reserved.0     --------------------------
	.section	.nv.shared.reserved.0,"aw",@nobits
	.weak		__nv_reservedSMEM_offset_0_alias
	.size		__nv_reservedSMEM_offset_0_alias, 0, 64
	.other		__nv_reservedSMEM_offset_0_alias,@"STO_CUDA_RESERVED_SHARED STV_DEFAULT"
__nv_reservedSMEM_offset_0_alias:
	.zero		0
	.zero		64


//--------------------- .nv.constant0._Z13reduce1DToSumPdS_m --------------------------
	.section	.nv.constant0._Z13reduce1DToSumPdS_m,"a",@progbits
	.sectionflags	@""
	.align	4
.nv.constant0._Z13reduce1DToSumPdS_m:
	.zero		920


//--------------------- .nv.constant0._Z12reduce2DTo1DPdS_mm --------------------------
	.section	.nv.constant0._Z12reduce2DTo1DPdS_mm,"a",@progbits
	.sectionflags	@""
	.align	4
.nv.constant0._Z12reduce2DTo1DPdS_mm:
	.zero		928


//--------------------- .nv.constant0._Z13sumZDimensionPdS_mmm --------------------------
	.section	.nv.constant0._Z13sumZDimensionPdS_mmm,"a",@progbits
	.sectionflags	@""
	.align	4
.nv.constant0._Z13sumZDimensionPdS_mmm:
	.zero		936


//--------------------- SYMBOLS --------------------------

	.type		.nv.reservedSmem.offset0,@object
	.size		.nv.reservedSmem.offset0,0x4
	.type		.nv.reservedSmem.cap,@object
	.size		.nv.reservedSmem.cap,0x4
